// auto-generated by cutlass_sweep.gemm — config: {"arch": "sm_100", "cluster_m": 1, "cluster_n": 1, "dtype": "bf16", "dtype_b": "bf16", "layout": "nt", "stages": 0, "tile_k": 16, "tile_m": 128, "tile_n": 128}
#include "cutlass/cutlass.h"
#include "cutlass/gemm/collective/collective_builder.hpp"
#include "cutlass/gemm/device/gemm_universal_adapter.h"
#include "cutlass/gemm/kernel/gemm_universal.hpp"
#include "cutlass/epilogue/collective/collective_builder.hpp"

using ElemA = cutlass::bfloat16_t;
using ElemB = cutlass::bfloat16_t;
using ElemCD = cutlass::bfloat16_t;
using Acc  = float;
using TileShape    = cute::Shape<cute::_128, cute::_128, cute::_16>;
using ClusterShape = cute::Shape<cute::_1, cute::_1, cute::_1>;

using CollectiveEpilogue = typename cutlass::epilogue::collective::CollectiveBuilder<
    cutlass::arch::Sm100, cutlass::arch::OpClassTensorOp,
    TileShape, ClusterShape,
    cutlass::epilogue::collective::EpilogueTileAuto,
    Acc, Acc,
    ElemCD, cutlass::layout::RowMajor, 128 / cutlass::sizeof_bits<ElemCD>::value,
    ElemCD, cutlass::layout::RowMajor, 128 / cutlass::sizeof_bits<ElemCD>::value,
    cutlass::epilogue::collective::EpilogueScheduleAuto
  >::CollectiveOp;

using CollectiveMainloop = typename cutlass::gemm::collective::CollectiveBuilder<
    cutlass::arch::Sm100, cutlass::arch::OpClassTensorOp,
    ElemA, cutlass::layout::RowMajor, 128 / cutlass::sizeof_bits<ElemA>::value,
    ElemB, cutlass::layout::ColumnMajor, 128 / cutlass::sizeof_bits<ElemB>::value,
    Acc,
    TileShape, ClusterShape,
    cutlass::gemm::collective::StageCountAutoCarveout<static_cast<int>(sizeof(typename CollectiveEpilogue::SharedStorage))>,
    cutlass::gemm::collective::KernelScheduleAuto
  >::CollectiveOp;

using GemmKernel = cutlass::gemm::kernel::GemmUniversal<
    cute::Shape<int,int,int,int>,
    CollectiveMainloop,
    CollectiveEpilogue
>;
using Gemm = cutlass::gemm::device::GemmUniversalAdapter<GemmKernel>;

// Force the device kernel symbol into the cubin without needing a host main.
auto* _anchor = &cutlass::device_kernel<GemmKernel>;


// ===== COMPILED SASS (sm_100a) =====

	.target	sm_100a

	.elftype	@"ET_EXEC"


//--------------------- .note.nv.tkinfo           --------------------------
	.section	.note.nv.tkinfo,"",@"SHT_NOTE"
	.sectionflags	@"SHF_NOTE_NV_TKINFO"
	.tkinfo
        /*0018*/ 	.word	0x00000002
        /*0030*/ 	.string	""
        /*0030*/ 	.string	"ptxas"
        /*0030*/ 	.string	"Cuda compilation tools, release 13.0, V13.0.88"
        /*0030*/ 	.string	"Build cuda_13.0.r13.0/compiler.36424714_0"
        /*0030*/ 	.string	"-arch sm_100a -m 64 "



//--------------------- .note.nv.cuinfo           --------------------------
	.section	.note.nv.cuinfo,"",@"SHT_NOTE"
	.sectionflags	@"SHF_NOTE_NV_CUINFO"
        /*0018*/ 	.short	0x0002
        /*001a*/ 	.short	0x0064
        /*001c*/ 	.short	0x0082
	.zero		2


//--------------------- .nv.info                  --------------------------
	.section	.nv.info,"",@"SHT_CUDA_INFO"
	.align	4


	//----- nvinfo : EIATTR_REGCOUNT
	.align		4
        /*0000*/ 	.byte	0x04, 0x2f
        /*0002*/ 	.short	(.L_19 - .L_18)
	.align		4
.L_18:
        /*0004*/ 	.word	index@(_ZN7cutlass13device_kernelINS_4gemm6kernel13GemmUniversalIN4cute5tupleIJiiiiEEENS1_10collective13CollectiveMmaINS1_35MainloopSm100TmaUmmaWarpSpecializedILi24ELi2ELi4ENS5_IJNS4_1CILi1EEESB_SB_EEEEENS5_IJNSA_ILi128EEESE_NSA_ILi16EEEEEENS_10bfloat16_tENS5_IJlSB_lEEESH_SI_NS4_8TiledMMAINS4_8MMA_AtomIJNS4_20SM100_MMA_F16BF16_SSISH_SH_fLi128ELi128ELNS4_4UMMA5MajorE0ELSN_0ELNSM_7ScaleInE0ELSO_0EEEEEENS4_6LayoutISC_NS5_IJNSA_ILi0EEESS_SS_EEEEENS5_IJNS4_10UnderscoreESV_SV_EEEEENS4_13SM90_TMA_LOADENS4_14ComposedLayoutINS4_7SwizzleILi1ELi4ELi3EEENS4_18smem_ptr_flag_bitsILi16EEENSR_INS5_IJNSA_ILi8EEESF_EEENS5_IJSF_SB_EEEEEEEvNS4_8identityESY_S18_vS19_EENS_8epilogue10collective18CollectiveEpilogueINS1B_23Sm100TmaWarpSpecializedILi4ELi2ELi32ELb1ELb0EEEJSG_NS5_IJNSR_ISE_SB_EENSR_INSA_ILi32EEESB_EEEEESH_SI_SH_SI_NS1B_6fusion15FusionCallbacksIS1F_NS1K_17LinearCombinationISH_fSH_fLNS_15FloatRoundStyleE2EEESG_S1J_JEEENS4_5SM1004TMEM4LOAD26SM100_TMEM_LOAD_32dp32b32xESY_NSZ_INS10_ILi2ELi4ELi3EEES13_NSR_INS5_IJS14_S1H_EEENS5_IJS1H_SB_EEEEEEENS4_39AutoVectorizingCopyWithAssumedAlignmentILi128EEENS4_14SM90_TMA_STOREES1Y_S20_S20_EEEvvEEEEvNT_6ParamsE)
        /*0008*/ 	.word	0x0000006e


	//----- nvinfo : EIATTR_FRAME_SIZE
	.align		4
.L_19:
        /*000c*/ 	.byte	0x04, 0x11
        /*000e*/ 	.short	(.L_21 - .L_20)
	.align		4
.L_20:
        /*0010*/ 	.word	index@($__internal_2_$__cuda_sm10x_tcgen05_guardrail_trap_unallocated_columns_being_dealloced)
        /*0014*/ 	.word	0x00000000


	//----- nvinfo : EIATTR_FRAME_SIZE
	.align		4
.L_21:
        /*0018*/ 	.byte	0x04, 0x11
        /*001a*/ 	.short	(.L_23 - .L_22)
	.align		4
.L_22:
        /*001c*/ 	.word	index@($__internal_1_$__cuda_sm10x_tcgen05_guardrail_trap_phase_invalid_during_alloc)
        /*0020*/ 	.word	0x00000000


	//----- nvinfo : EIATTR_FRAME_SIZE
	.align		4
.L_23:
        /*0024*/ 	.byte	0x04, 0x11
        /*0026*/ 	.short	(.L_25 - .L_24)
	.align		4
.L_24:
        /*0028*/ 	.word	index@($__internal_0_$__cuda_sm10x_tcgen05_guardrail_trap_col_being_dealloced_not_returned_by_alloc)
        /*002c*/ 	.word	0x00000000


	//----- nvinfo : EIATTR_FRAME_SIZE
	.align		4
.L_25:
        /*0030*/ 	.byte	0x04, 0x11
        /*0032*/ 	.short	(.L_27 - .L_26)
	.align		4
.L_26:
        /*0034*/ 	.word	index@(_ZN7cutlass13device_kernelINS_4gemm6kernel13GemmUniversalIN4cute5tupleIJiiiiEEENS1_10collective13CollectiveMmaINS1_35MainloopSm100TmaUmmaWarpSpecializedILi24ELi2ELi4ENS5_IJNS4_1CILi1EEESB_SB_EEEEENS5_IJNSA_ILi128EEESE_NSA_ILi16EEEEEENS_10bfloat16_tENS5_IJlSB_lEEESH_SI_NS4_8TiledMMAINS4_8MMA_AtomIJNS4_20SM100_MMA_F16BF16_SSISH_SH_fLi128ELi128ELNS4_4UMMA5MajorE0ELSN_0ELNSM_7ScaleInE0ELSO_0EEEEEENS4_6LayoutISC_NS5_IJNSA_ILi0EEESS_SS_EEEEENS5_IJNS4_10UnderscoreESV_SV_EEEEENS4_13SM90_TMA_LOADENS4_14ComposedLayoutINS4_7SwizzleILi1ELi4ELi3EEENS4_18smem_ptr_flag_bitsILi16EEENSR_INS5_IJNSA_ILi8EEESF_EEENS5_IJSF_SB_EEEEEEEvNS4_8identityESY_S18_vS19_EENS_8epilogue10collective18CollectiveEpilogueINS1B_23Sm100TmaWarpSpecializedILi4ELi2ELi32ELb1ELb0EEEJSG_NS5_IJNSR_ISE_SB_EENSR_INSA_ILi32EEESB_EEEEESH_SI_SH_SI_NS1B_6fusion15FusionCallbacksIS1F_NS1K_17LinearCombinationISH_fSH_fLNS_15FloatRoundStyleE2EEESG_S1J_JEEENS4_5SM1004TMEM4LOAD26SM100_TMEM_LOAD_32dp32b32xESY_NSZ_INS10_ILi2ELi4ELi3EEES13_NSR_INS5_IJS14_S1H_EEENS5_IJS1H_SB_EEEEEEENS4_39AutoVectorizingCopyWithAssumedAlignmentILi128EEENS4_14SM90_TMA_STOREES1Y_S20_S20_EEEvvEEEEvNT_6ParamsE)
        /*0038*/ 	.word	0x00000000


	//----- nvinfo : EIATTR_MIN_STACK_SIZE
	.align		4
.L_27:
        /*003c*/ 	.byte	0x04, 0x12
        /*003e*/ 	.short	(.L_29 - .L_28)
	.align		4
.L_28:
        /*0040*/ 	.word	index@(_ZN7cutlass13device_kernelINS_4gemm6kernel13GemmUniversalIN4cute5tupleIJiiiiEEENS1_10collective13CollectiveMmaINS1_35MainloopSm100TmaUmmaWarpSpecializedILi24ELi2ELi4ENS5_IJNS4_1CILi1EEESB_SB_EEEEENS5_IJNSA_ILi128EEESE_NSA_ILi16EEEEEENS_10bfloat16_tENS5_IJlSB_lEEESH_SI_NS4_8TiledMMAINS4_8MMA_AtomIJNS4_20SM100_MMA_F16BF16_SSISH_SH_fLi128ELi128ELNS4_4UMMA5MajorE0ELSN_0ELNSM_7ScaleInE0ELSO_0EEEEEENS4_6LayoutISC_NS5_IJNSA_ILi0EEESS_SS_EEEEENS5_IJNS4_10UnderscoreESV_SV_EEEEENS4_13SM90_TMA_LOADENS4_14ComposedLayoutINS4_7SwizzleILi1ELi4ELi3EEENS4_18smem_ptr_flag_bitsILi16EEENSR_INS5_IJNSA_ILi8EEESF_EEENS5_IJSF_SB_EEEEEEEvNS4_8identityESY_S18_vS19_EENS_8epilogue10collective18CollectiveEpilogueINS1B_23Sm100TmaWarpSpecializedILi4ELi2ELi32ELb1ELb0EEEJSG_NS5_IJNSR_ISE_SB_EENSR_INSA_ILi32EEESB_EEEEESH_SI_SH_SI_NS1B_6fusion15FusionCallbacksIS1F_NS1K_17LinearCombinationISH_fSH_fLNS_15FloatRoundStyleE2EEESG_S1J_JEEENS4_5SM1004TMEM4LOAD26SM100_TMEM_LOAD_32dp32b32xESY_NSZ_INS10_ILi2ELi4ELi3EEES13_NSR_INS5_IJS14_S1H_EEENS5_IJS1H_SB_EEEEEEENS4_39AutoVectorizingCopyWithAssumedAlignmentILi128EEENS4_14SM90_TMA_STOREES1Y_S20_S20_EEEvvEEEEvNT_6ParamsE)
        /*0044*/ 	.word	0x00000000
.L_29:


//--------------------- .nv.compat                --------------------------
	.section	.nv.compat,"",@"SHT_CUDA_COMPAT_INFO"
	.align	4
        /*0000*/ 	.byte	0x02, 0x09, 0x01, 0x00, 0x02, 0x02, 0x02, 0x00, 0x02, 0x05, 0x05, 0x00, 0x03, 0x07, 0x01, 0x01
        /*0010*/ 	.byte	0x02, 0x03, 0x01, 0x00, 0x02, 0x06, 0x01, 0x00, 0x04, 0x0b, 0x08, 0x00, 0x09, 0x00, 0x00, 0x00
        /*0020*/ 	.byte	0x00, 0x00, 0x00, 0x00


//--------------------- .nv.info._ZN7cutlass13device_kernelINS_4gemm6kernel13GemmUniversalIN4cute5tupleIJiiiiEEENS1_10collective13CollectiveMmaINS1_35MainloopSm100TmaUmmaWarpSpecializedILi24ELi2ELi4ENS5_IJNS4_1CILi1EEESB_SB_EEEEENS5_IJNSA_ILi128EEESE_NSA_ILi16EEEEEENS_10bfloat16_tENS5_IJlSB_lEEESH_SI_NS4_8TiledMMAINS4_8MMA_AtomIJNS4_20SM100_MMA_F16BF16_SSISH_SH_fLi128ELi128ELNS4_4UMMA5MajorE0ELSN_0ELNSM_7ScaleInE0ELSO_0EEEEEENS4_6LayoutISC_NS5_IJNSA_ILi0EEESS_SS_EEEEENS5_IJNS4_10UnderscoreESV_SV_EEEEENS4_13SM90_TMA_LOADENS4_14ComposedLayoutINS4_7SwizzleILi1ELi4ELi3EEENS4_18smem_ptr_flag_bitsILi16EEENSR_INS5_IJNSA_ILi8EEESF_EEENS5_IJSF_SB_EEEEEEEvNS4_8identityESY_S18_vS19_EENS_8epilogue10collective18CollectiveEpilogueINS1B_23Sm100TmaWarpSpecializedILi4ELi2ELi32ELb1ELb0EEEJSG_NS5_IJNSR_ISE_SB_EENSR_INSA_ILi32EEESB_EEEEESH_SI_SH_SI_NS1B_6fusion15FusionCallbacksIS1F_NS1K_17LinearCombinationISH_fSH_fLNS_15FloatRoundStyleE2EEESG_S1J_JEEENS4_5SM1004TMEM4LOAD26SM100_TMEM_LOAD_32dp32b32xESY_NSZ_INS10_ILi2ELi4ELi3EEES13_NSR_INS5_IJS14_S1H_EEENS5_IJS1H_SB_EEEEEEENS4_39AutoVectorizingCopyWithAssumedAlignmentILi128EEENS4_14SM90_TMA_STOREES1Y_S20_S20_EEEvvEEEEvNT_6ParamsE --------------------------
	.section	.nv.info._ZN7cutlass13device_kernelINS_4gemm6kernel13GemmUniversalIN4cute5tupleIJiiiiEEENS1_10collective13CollectiveMmaINS1_35MainloopSm100TmaUmmaWarpSpecializedILi24ELi2ELi4ENS5_IJNS4_1CILi1EEESB_SB_EEEEENS5_IJNSA_ILi128EEESE_NSA_ILi16EEEEEENS_10bfloat16_tENS5_IJlSB_lEEESH_SI_NS4_8TiledMMAINS4_8MMA_AtomIJNS4_20SM100_MMA_F16BF16_SSISH_SH_fLi128ELi128ELNS4_4UMMA5MajorE0ELSN_0ELNSM_7ScaleInE0ELSO_0EEEEEENS4_6LayoutISC_NS5_IJNSA_ILi0EEESS_SS_EEEEENS5_IJNS4_10UnderscoreESV_SV_EEEEENS4_13SM90_TMA_LOADENS4_14ComposedLayoutINS4_7SwizzleILi1ELi4ELi3EEENS4_18smem_ptr_flag_bitsILi16EEENSR_INS5_IJNSA_ILi8EEESF_EEENS5_IJSF_SB_EEEEEEEvNS4_8identityESY_S18_vS19_EENS_8epilogue10collective18CollectiveEpilogueINS1B_23Sm100TmaWarpSpecializedILi4ELi2ELi32ELb1ELb0EEEJSG_NS5_IJNSR_ISE_SB_EENSR_INSA_ILi32EEESB_EEEEESH_SI_SH_SI_NS1B_6fusion15FusionCallbacksIS1F_NS1K_17LinearCombinationISH_fSH_fLNS_15FloatRoundStyleE2EEESG_S1J_JEEENS4_5SM1004TMEM4LOAD26SM100_TMEM_LOAD_32dp32b32xESY_NSZ_INS10_ILi2ELi4ELi3EEES13_NSR_INS5_IJS14_S1H_EEENS5_IJS1H_SB_EEEEEEENS4_39AutoVectorizingCopyWithAssumedAlignmentILi128EEENS4_14SM90_TMA_STOREES1Y_S20_S20_EEEvvEEEEvNT_6ParamsE,"",@"SHT_CUDA_INFO"
	.sectionflags	@""
	.align	4


	//----- nvinfo : EIATTR_CUDA_API_VERSION
	.align		4
        /*0000*/ 	.byte	0x04, 0x37
        /*0002*/ 	.short	(.L_31 - .L_30)
.L_30:
        /*0004*/ 	.word	0x00000082


	//----- nvinfo : EIATTR_KPARAM_INFO
	.align		4
.L_31:
        /*0008*/ 	.byte	0x04, 0x17
        /*000a*/ 	.short	(.L_33 - .L_32)
.L_32:
        /*000c*/ 	.word	0x00000000
        /*0010*/ 	.short	0x0000
        /*0012*/ 	.short	0x0000
        /*0014*/ 	.byte	0x00, 0xf0, 0x01, 0x20


	//----- nvinfo : EIATTR_AT_ENTRY_FRAGMENTS
	.align		4
.L_33:
        /*0018*/ 	.byte	0x04, 0x4f
        /*001a*/ 	.short	(.L_35 - .L_34)


	//   ....[0]....
.L_34:
        /*001c*/ 	.word	0x00000006


	//----- nvinfo : EIATTR_RESERVED_SMEM_USED
	.align		4
.L_35:
        /*0020*/ 	.byte	0x01, 0x41
	.zero		2


	//----- nvinfo : EIATTR_SPARSE_MMA_MASK
	.align		4
        /*0024*/ 	.byte	0x03, 0x50
        /*0026*/ 	.short	0x0000


	//----- nvinfo : EIATTR_TCGEN05_1CTA_USED
	.align		4
        /*0028*/ 	.byte	0x01, 0x51
	.zero		2


	//----- nvinfo : EIATTR_MAXREG_COUNT
	.align		4
        /*002c*/ 	.byte	0x03, 0x1b
        /*002e*/ 	.short	0x00ff


	//----- nvinfo : EIATTR_NUM_BARRIERS
	.align		4
        /*0030*/ 	.byte	0x02, 0x4c
        /*0032*/ 	.byte	0x07
	.zero		1


	//----- nvinfo : EIATTR_EXTERNS
	.align		4
        /*0034*/ 	.byte	0x04, 0x0f
        /*0036*/ 	.short	(.L_37 - .L_36)


	//   ....[0]....
	.align		4
.L_36:
        /*0038*/ 	.word	index@(__assertfail)


	//----- nvinfo : EIATTR_MERCURY_ISA_VERSION
	.align		4
.L_37:
        /*003c*/ 	.byte	0x03, 0x5f
        /*003e*/ 	.short	0x0101


	//----- nvinfo : EIATTR_INT_WARP_WIDE_INSTR_OFFSETS
	.align		4
        /*0040*/ 	.byte	0x04, 0x31
        /*0042*/ 	.short	(.L_39 - .L_38)


	//   ....[0]....
.L_38:
        /*0044*/ 	.word	0x00002070


	//   ....[1]....
        /*0048*/ 	.word	0x000044a0


	//   ....[2]....
        /*004c*/ 	.word	0x000044d0


	//   ....[3]....
        /*0050*/ 	.word	0x00004520


	//   ....[4]....
        /*0054*/ 	.word	0x00004e40


	//   ....[5]....
        /*0058*/ 	.word	0x00004ea0


	//   ....[6]....
        /*005c*/ 	.word	0x00004f80


	//   ....[7]....
        /*0060*/ 	.word	0x00004ff0


	//   ....[8]....
        /*0064*/ 	.word	0x00005100


	//   ....[9]....
        /*0068*/ 	.word	0x00005190


	//   ....[10]....
        /*006c*/ 	.word	0x00005360


	//   ....[11]....
        /*0070*/ 	.word	0x000054c0


	//----- nvinfo : EIATTR_COOP_GROUP_MASK_REGIDS
	.align		4
.L_39:
        /*0074*/ 	.byte	0x04, 0x29
        /*0076*/ 	.short	(.L_41 - .L_40)


	//   ....[0]....
.L_40:
        /*0078*/ 	.word	0xffffffff


	//   ....[1]....
        /*007c*/ 	.word	0xffffffff


	//   ....[2]....
        /*0080*/ 	.word	0xffffffff


	//   ....[3]....
        /*0084*/ 	.word	0xffffffff


	//   ....[4]....
        /*0088*/ 	.word	0xffffffff


	//   ....[5]....
        /*008c*/ 	.word	0xffffffff


	//   ....[6]....
        /*0090*/ 	.word	0xffffffff


	//   ....[7]....
        /*0094*/ 	.word	0xffffffff


	//   ....[8]....
        /*0098*/ 	.word	0xffffffff


	//   ....[9]....
        /*009c*/ 	.word	0xffffffff


	//   ....[10]....
        /*00a0*/ 	.word	0xffffffff


	//   ....[11]....
        /*00a4*/ 	.word	0xffffffff


	//   ....[12]....
        /*00a8*/ 	.word	0xffffffff


	//----- nvinfo : EIATTR_COOP_GROUP_INSTR_OFFSETS
	.align		4
.L_41:
        /*00ac*/ 	.byte	0x04, 0x28
        /*00ae*/ 	.short	(.L_43 - .L_42)


	//   ....[0]....
.L_42:
        /*00b0*/ 	.word	0x00000090


	//   ....[1]....
        /*00b4*/ 	.word	0x000004d0


	//   ....[2]....
        /*00b8*/ 	.word	0x000008f0


	//   ....[3]....
        /*00bc*/ 	.word	0x00000a90


	//   ....[4]....
        /*00c0*/ 	.word	0x00000b90


	//   ....[5]....
        /*00c4*/ 	.word	0x00000d00


	//   ....[6]....
        /*00c8*/ 	.word	0x00000ea0


	//   ....[7]....
        /*00cc*/ 	.word	0x00001f50


	//   ....[8]....
        /*00d0*/ 	.word	0x00003870


	//   ....[9]....
        /*00d4*/ 	.word	0x00003a80


	//   ....[10]....
        /*00d8*/ 	.word	0x00003ab0


	//   ....[11]....
        /*00dc*/ 	.word	0x00004390


	//   ....[12]....
        /*00e0*/ 	.word	0x000045c0


	//----- nvinfo : EIATTR_VRC_CTA_INIT_COUNT
	.align		4
.L_43:
        /*00e4*/ 	.byte	0x02, 0x4a
        /*00e6*/ 	.byte	0x80
	.zero		1


	//----- nvinfo : EIATTR_SYSCALL_OFFSETS
	.align		4
        /*00e8*/ 	.byte	0x04, 0x46
        /*00ea*/ 	.short	(.L_45 - .L_44)


	//   ....[0]....
.L_44:
        /*00ec*/ 	.word	0x00005f40


	//   ....[1]....
        /*00f0*/ 	.word	0x00006030


	//   ....[2]....
        /*00f4*/ 	.word	0x000067a0


	//   ....[3]....
        /*00f8*/ 	.word	0x00007420


	//   ....[4]....
        /*00fc*/ 	.word	0x00008070


	//   ....[5]....
        /*0100*/ 	.word	0x00008cc0


	//----- nvinfo : EIATTR_MBARRIER_INSTR_OFFSETS
	.align		4
.L_45:
        /*0104*/ 	.byte	0x04, 0x39
        /*0106*/ 	.short	(.L_47 - .L_46)


	//   ....[0]....
.L_46:
        /*0108*/ 	.word	0x000005d0
        /*010c*/ 	.word	0x000000ff
        /*0110*/ 	.word	0x00000000
        /*0114*/ 	.short	0x0100
        /*0116*/ 	.byte	0x05
	.zero		1


	//   ....[1]....
        /*0118*/ 	.word	0x000005e0
        /*011c*/ 	.word	0x000000ff
        /*0120*/ 	.word	0x000000c0
        /*0124*/ 	.short	0x0100
        /*0126*/ 	.byte	0x05
	.zero		1


	//   ....[2]....
        /*0128*/ 	.word	0x000005f0
        /*012c*/ 	.word	0x000000ff
        /*0130*/ 	.word	0x00000008
        /*0134*/ 	.short	0x0100
        /*0136*/ 	.byte	0x05
	.zero		1


	//   ....[3]....
        /*0138*/ 	.word	0x00000600
        /*013c*/ 	.word	0x000000ff
        /*0140*/ 	.word	0x000000c8
        /*0144*/ 	.short	0x0100
        /*0146*/ 	.byte	0x05
	.zero		1


	//   ....[4]....
        /*0148*/ 	.word	0x00000610
        /*014c*/ 	.word	0x000000ff
        /*0150*/ 	.word	0x00000010
        /*0154*/ 	.short	0x0100
        /*0156*/ 	.byte	0x05
	.zero		1


	//   ....[5]....
        /*0158*/ 	.word	0x00000620
        /*015c*/ 	.word	0x000000ff
        /*0160*/ 	.word	0x000000d0
        /*0164*/ 	.short	0x0100
        /*0166*/ 	.byte	0x05
	.zero		1


	//   ....[6]....
        /*0168*/ 	.word	0x00000630
        /*016c*/ 	.word	0x000000ff
        /*0170*/ 	.word	0x00000018
        /*0174*/ 	.short	0x0100
        /*0176*/ 	.byte	0x05
	.zero		1


	//   ....[7]....
        /*0178*/ 	.word	0x00000640
        /*017c*/ 	.word	0x000000ff
        /*0180*/ 	.word	0x000000d8
        /*0184*/ 	.short	0x0100
        /*0186*/ 	.byte	0x05
	.zero		1


	//   ....[8]....
        /*0188*/ 	.word	0x00000650
        /*018c*/ 	.word	0x000000ff
        /*0190*/ 	.word	0x00000020
        /*0194*/ 	.short	0x0100
        /*0196*/ 	.byte	0x05
	.zero		1


	//   ....[9]....
        /*0198*/ 	.word	0x00000660
        /*019c*/ 	.word	0x000000ff
        /*01a0*/ 	.word	0x000000e0
        /*01a4*/ 	.short	0x0100
        /*01a6*/ 	.byte	0x05
	.zero		1


	//   ....[10]....
        /*01a8*/ 	.word	0x00000670
        /*01ac*/ 	.word	0x000000ff
        /*01b0*/ 	.word	0x00000028
        /*01b4*/ 	.short	0x0100
        /*01b6*/ 	.byte	0x05
	.zero		1


	//   ....[11]....
        /*01b8*/ 	.word	0x00000680
        /*01bc*/ 	.word	0x000000ff
        /*01c0*/ 	.word	0x000000e8
        /*01c4*/ 	.short	0x0100
        /*01c6*/ 	.byte	0x05
	.zero		1


	//   ....[12]....
        /*01c8*/ 	.word	0x00000690
        /*01cc*/ 	.word	0x000000ff
        /*01d0*/ 	.word	0x00000030
        /*01d4*/ 	.short	0x0100
        /*01d6*/ 	.byte	0x05
	.zero		1


	//   ....[13]....
        /*01d8*/ 	.word	0x000006a0
        /*01dc*/ 	.word	0x000000ff
        /*01e0*/ 	.word	0x000000f0
        /*01e4*/ 	.short	0x0100
        /*01e6*/ 	.byte	0x05
	.zero		1


	//   ....[14]....
        /*01e8*/ 	.word	0x000006b0
        /*01ec*/ 	.word	0x000000ff
        /*01f0*/ 	.word	0x00000038
        /*01f4*/ 	.short	0x0100
        /*01f6*/ 	.byte	0x05
	.zero		1


	//   ....[15]....
        /*01f8*/ 	.word	0x000006c0
        /*01fc*/ 	.word	0x000000ff
        /*0200*/ 	.word	0x000000f8
        /*0204*/ 	.short	0x0100
        /*0206*/ 	.byte	0x05
	.zero		1


	//   ....[16]....
        /*0208*/ 	.word	0x000006d0
        /*020c*/ 	.word	0x000000ff
        /*0210*/ 	.word	0x00000040
        /*0214*/ 	.short	0x0100
        /*0216*/ 	.byte	0x05
	.zero		1


	//   ....[17]....
        /*0218*/ 	.word	0x000006e0
        /*021c*/ 	.word	0x000000ff
        /*0220*/ 	.word	0x00000100
        /*0224*/ 	.short	0x0100
        /*0226*/ 	.byte	0x05
	.zero		1


	//   ....[18]....
        /*0228*/ 	.word	0x000006f0
        /*022c*/ 	.word	0x000000ff
        /*0230*/ 	.word	0x00000048
        /*0234*/ 	.short	0x0100
        /*0236*/ 	.byte	0x05
	.zero		1


	//   ....[19]....
        /*0238*/ 	.word	0x00000700
        /*023c*/ 	.word	0x000000ff
        /*0240*/ 	.word	0x00000108
        /*0244*/ 	.short	0x0100
        /*0246*/ 	.byte	0x05
	.zero		1


	//   ....[20]....
        /*0248*/ 	.word	0x00000710
        /*024c*/ 	.word	0x000000ff
        /*0250*/ 	.word	0x00000050
        /*0254*/ 	.short	0x0100
        /*0256*/ 	.byte	0x05
	.zero		1


	//   ....[21]....
        /*0258*/ 	.word	0x00000720
        /*025c*/ 	.word	0x000000ff
        /*0260*/ 	.word	0x00000110
        /*0264*/ 	.short	0x0100
        /*0266*/ 	.byte	0x05
	.zero		1


	//   ....[22]....
        /*0268*/ 	.word	0x00000730
        /*026c*/ 	.word	0x000000ff
        /*0270*/ 	.word	0x00000058
        /*0274*/ 	.short	0x0100
        /*0276*/ 	.byte	0x05
	.zero		1


	//   ....[23]....
        /*0278*/ 	.word	0x00000740
        /*027c*/ 	.word	0x000000ff
        /*0280*/ 	.word	0x00000118
        /*0284*/ 	.short	0x0100
        /*0286*/ 	.byte	0x05
	.zero		1


	//   ....[24]....
        /*0288*/ 	.word	0x00000750
        /*028c*/ 	.word	0x000000ff
        /*0290*/ 	.word	0x00000060
        /*0294*/ 	.short	0x0100
        /*0296*/ 	.byte	0x05
	.zero		1


	//   ....[25]....
        /*0298*/ 	.word	0x00000760
        /*029c*/ 	.word	0x000000ff
        /*02a0*/ 	.word	0x00000120
        /*02a4*/ 	.short	0x0100
        /*02a6*/ 	.byte	0x05
	.zero		1


	//   ....[26]....
        /*02a8*/ 	.word	0x00000770
        /*02ac*/ 	.word	0x000000ff
        /*02b0*/ 	.word	0x00000068
        /*02b4*/ 	.short	0x0100
        /*02b6*/ 	.byte	0x05
	.zero		1


	//   ....[27]....
        /*02b8*/ 	.word	0x00000780
        /*02bc*/ 	.word	0x000000ff
        /*02c0*/ 	.word	0x00000128
        /*02c4*/ 	.short	0x0100
        /*02c6*/ 	.byte	0x05
	.zero		1


	//   ....[28]....
        /*02c8*/ 	.word	0x00000790
        /*02cc*/ 	.word	0x000000ff
        /*02d0*/ 	.word	0x00000070
        /*02d4*/ 	.short	0x0100
        /*02d6*/ 	.byte	0x05
	.zero		1


	//   ....[29]....
        /*02d8*/ 	.word	0x000007a0
        /*02dc*/ 	.word	0x000000ff
        /*02e0*/ 	.word	0x00000130
        /*02e4*/ 	.short	0x0100
        /*02e6*/ 	.byte	0x05
	.zero		1


	//   ....[30]....
        /*02e8*/ 	.word	0x000007b0
        /*02ec*/ 	.word	0x000000ff
        /*02f0*/ 	.word	0x00000078
        /*02f4*/ 	.short	0x0100
        /*02f6*/ 	.byte	0x05
	.zero		1


	//   ....[31]....
        /*02f8*/ 	.word	0x000007c0
        /*02fc*/ 	.word	0x000000ff
        /*0300*/ 	.word	0x00000138
        /*0304*/ 	.short	0x0100
        /*0306*/ 	.byte	0x05
	.zero		1


	//   ....[32]....
        /*0308*/ 	.word	0x000007d0
        /*030c*/ 	.word	0x000000ff
        /*0310*/ 	.word	0x00000080
        /*0314*/ 	.short	0x0100
        /*0316*/ 	.byte	0x05
	.zero		1


	//   ....[33]....
        /*0318*/ 	.word	0x000007e0
        /*031c*/ 	.word	0x000000ff
        /*0320*/ 	.word	0x00000140
        /*0324*/ 	.short	0x0100
        /*0326*/ 	.byte	0x05
	.zero		1


	//   ....[34]....
        /*0328*/ 	.word	0x000007f0
        /*032c*/ 	.word	0x000000ff
        /*0330*/ 	.word	0x00000088
        /*0334*/ 	.short	0x0100
        /*0336*/ 	.byte	0x05
	.zero		1


	//   ....[35]....
        /*0338*/ 	.word	0x00000800
        /*033c*/ 	.word	0x000000ff
        /*0340*/ 	.word	0x00000148
        /*0344*/ 	.short	0x0100
        /*0346*/ 	.byte	0x05
	.zero		1


	//   ....[36]....
        /*0348*/ 	.word	0x00000810
        /*034c*/ 	.word	0x000000ff
        /*0350*/ 	.word	0x00000090
        /*0354*/ 	.short	0x0100
        /*0356*/ 	.byte	0x05
	.zero		1


	//   ....[37]....
        /*0358*/ 	.word	0x00000820
        /*035c*/ 	.word	0x000000ff
        /*0360*/ 	.word	0x00000150
        /*0364*/ 	.short	0x0100
        /*0366*/ 	.byte	0x05
	.zero		1


	//   ....[38]....
        /*0368*/ 	.word	0x00000830
        /*036c*/ 	.word	0x000000ff
        /*0370*/ 	.word	0x00000098
        /*0374*/ 	.short	0x0100
        /*0376*/ 	.byte	0x05
	.zero		1


	//   ....[39]....
        /*0378*/ 	.word	0x00000840
        /*037c*/ 	.word	0x000000ff
        /*0380*/ 	.word	0x00000158
        /*0384*/ 	.short	0x0100
        /*0386*/ 	.byte	0x05
	.zero		1


	//   ....[40]....
        /*0388*/ 	.word	0x00000850
        /*038c*/ 	.word	0x000000ff
        /*0390*/ 	.word	0x000000a0
        /*0394*/ 	.short	0x0100
        /*0396*/ 	.byte	0x05
	.zero		1


	//   ....[41]....
        /*0398*/ 	.word	0x00000860
        /*039c*/ 	.word	0x000000ff
        /*03a0*/ 	.word	0x00000160
        /*03a4*/ 	.short	0x0100
        /*03a6*/ 	.byte	0x05
	.zero		1


	//   ....[42]....
        /*03a8*/ 	.word	0x00000870
        /*03ac*/ 	.word	0x000000ff
        /*03b0*/ 	.word	0x000000a8
        /*03b4*/ 	.short	0x0100
        /*03b6*/ 	.byte	0x05
	.zero		1


	//   ....[43]....
        /*03b8*/ 	.word	0x00000880
        /*03bc*/ 	.word	0x000000ff
        /*03c0*/ 	.word	0x00000168
        /*03c4*/ 	.short	0x0100
        /*03c6*/ 	.byte	0x05
	.zero		1


	//   ....[44]....
        /*03c8*/ 	.word	0x00000890
        /*03cc*/ 	.word	0x000000ff
        /*03d0*/ 	.word	0x000000b0
        /*03d4*/ 	.short	0x0100
        /*03d6*/ 	.byte	0x05
	.zero		1


	//   ....[45]....
        /*03d8*/ 	.word	0x000008a0
        /*03dc*/ 	.word	0x000000ff
        /*03e0*/ 	.word	0x00000170
        /*03e4*/ 	.short	0x0100
        /*03e6*/ 	.byte	0x05
	.zero		1


	//   ....[46]....
        /*03e8*/ 	.word	0x000008b0
        /*03ec*/ 	.word	0x000000ff
        /*03f0*/ 	.word	0x000000b8
        /*03f4*/ 	.short	0x0100
        /*03f6*/ 	.byte	0x05
	.zero		1


	//   ....[47]....
        /*03f8*/ 	.word	0x000008c0
        /*03fc*/ 	.word	0x000000ff
        /*0400*/ 	.word	0x00000178
        /*0404*/ 	.short	0x0100
        /*0406*/ 	.byte	0x05
	.zero		1


	//   ....[48]....
        /*0408*/ 	.word	0x00000a00
        /*040c*/ 	.word	0x000000ff
        /*0410*/ 	.word	0x00000180
        /*0414*/ 	.short	0x0100
        /*0416*/ 	.byte	0x07
	.zero		1


	//   ....[49]....
        /*0418*/ 	.word	0x00000a10
        /*041c*/ 	.word	0x000000ff
        /*0420*/ 	.word	0x000001a0
        /*0424*/ 	.short	0x0100
        /*0426*/ 	.byte	0x07
	.zero		1


	//   ....[50]....
        /*0428*/ 	.word	0x00000a20
        /*042c*/ 	.word	0x000000ff
        /*0430*/ 	.word	0x00000188
        /*0434*/ 	.short	0x0100
        /*0436*/ 	.byte	0x07
	.zero		1


	//   ....[51]....
        /*0438*/ 	.word	0x00000a30
        /*043c*/ 	.word	0x000000ff
        /*0440*/ 	.word	0x000001a8
        /*0444*/ 	.short	0x0100
        /*0446*/ 	.byte	0x07
	.zero		1


	//   ....[52]....
        /*0448*/ 	.word	0x00000a40
        /*044c*/ 	.word	0x000000ff
        /*0450*/ 	.word	0x00000190
        /*0454*/ 	.short	0x0100
        /*0456*/ 	.byte	0x07
	.zero		1


	//   ....[53]....
        /*0458*/ 	.word	0x00000a50
        /*045c*/ 	.word	0x000000ff
        /*0460*/ 	.word	0x000001b0
        /*0464*/ 	.short	0x0100
        /*0466*/ 	.byte	0x07
	.zero		1


	//   ....[54]....
        /*0468*/ 	.word	0x00000a60
        /*046c*/ 	.word	0x000000ff
        /*0470*/ 	.word	0x00000198
        /*0474*/ 	.short	0x0100
        /*0476*/ 	.byte	0x07
	.zero		1


	//   ....[55]....
        /*0478*/ 	.word	0x00000a70
        /*047c*/ 	.word	0x000000ff
        /*0480*/ 	.word	0x000001b8
        /*0484*/ 	.short	0x0100
        /*0486*/ 	.byte	0x07
	.zero		1


	//   ....[56]....
        /*0488*/ 	.word	0x00000b60
        /*048c*/ 	.word	0x000000ff
        /*0490*/ 	.word	0x000001c0
        /*0494*/ 	.short	0x0100
        /*0496*/ 	.byte	0x05
	.zero		1


	//   ....[57]....
        /*0498*/ 	.word	0x00000b70
        /*049c*/ 	.word	0x000000ff
        /*04a0*/ 	.word	0x000001c8
        /*04a4*/ 	.short	0x0100
        /*04a6*/ 	.byte	0x05
	.zero		1


	//   ....[58]....
        /*04a8*/ 	.word	0x00000cb0
        /*04ac*/ 	.word	0x000000ff
        /*04b0*/ 	.word	0x000001d0
        /*04b4*/ 	.short	0x0100
        /*04b6*/ 	.byte	0x05
	.zero		1


	//   ....[59]....
        /*04b8*/ 	.word	0x00000cc0
        /*04bc*/ 	.word	0x000000ff
        /*04c0*/ 	.word	0x000001e0
        /*04c4*/ 	.short	0x0100
        /*04c6*/ 	.byte	0x05
	.zero		1


	//   ....[60]....
        /*04c8*/ 	.word	0x00000cd0
        /*04cc*/ 	.word	0x000000ff
        /*04d0*/ 	.word	0x000001d8
        /*04d4*/ 	.short	0x0100
        /*04d6*/ 	.byte	0x05
	.zero		1


	//   ....[61]....
        /*04d8*/ 	.word	0x00000ce0
        /*04dc*/ 	.word	0x000000ff
        /*04e0*/ 	.word	0x000001e8
        /*04e4*/ 	.short	0x0100
        /*04e6*/ 	.byte	0x05
	.zero		1


	//   ....[62]....
        /*04e8*/ 	.word	0x00000e10
        /*04ec*/ 	.word	0x000000ff
        /*04f0*/ 	.word	0x000001f0
        /*04f4*/ 	.short	0x0100
        /*04f6*/ 	.byte	0x07
	.zero		1


	//   ....[63]....
        /*04f8*/ 	.word	0x00000e20
        /*04fc*/ 	.word	0x000000ff
        /*0500*/ 	.word	0x00000210
        /*0504*/ 	.short	0x0100
        /*0506*/ 	.byte	0x07
	.zero		1


	//   ....[64]....
        /*0508*/ 	.word	0x00000e30
        /*050c*/ 	.word	0x000000ff
        /*0510*/ 	.word	0x000001f8
        /*0514*/ 	.short	0x0100
        /*0516*/ 	.byte	0x07
	.zero		1


	//   ....[65]....
        /*0518*/ 	.word	0x00000e40
        /*051c*/ 	.word	0x000000ff
        /*0520*/ 	.word	0x00000218
        /*0524*/ 	.short	0x0100
        /*0526*/ 	.byte	0x07
	.zero		1


	//   ....[66]....
        /*0528*/ 	.word	0x00000e50
        /*052c*/ 	.word	0x000000ff
        /*0530*/ 	.word	0x00000200
        /*0534*/ 	.short	0x0100
        /*0536*/ 	.byte	0x07
	.zero		1


	//   ....[67]....
        /*0538*/ 	.word	0x00000e60
        /*053c*/ 	.word	0x000000ff
        /*0540*/ 	.word	0x00000220
        /*0544*/ 	.short	0x0100
        /*0546*/ 	.byte	0x07
	.zero		1


	//   ....[68]....
        /*0548*/ 	.word	0x00000e70
        /*054c*/ 	.word	0x000000ff
        /*0550*/ 	.word	0x00000208
        /*0554*/ 	.short	0x0100
        /*0556*/ 	.byte	0x07
	.zero		1


	//   ....[69]....
        /*0558*/ 	.word	0x00000e80
        /*055c*/ 	.word	0x000000ff
        /*0560*/ 	.word	0x00000228
        /*0564*/ 	.short	0x0100
        /*0566*/ 	.byte	0x07
	.zero		1


	//   ....[70]....
        /*0568*/ 	.word	0x00000f70
        /*056c*/ 	.word	0x000000ff
        /*0570*/ 	.word	0x00000230
        /*0574*/ 	.short	0x0100
        /*0576*/ 	.byte	0x05
	.zero		1


	//   ....[71]....
        /*0578*/ 	.word	0x00000f80
        /*057c*/ 	.word	0x000000ff
        /*0580*/ 	.word	0x00000240
        /*0584*/ 	.short	0x0100
        /*0586*/ 	.byte	0x05
	.zero		1


	//   ....[72]....
        /*0588*/ 	.word	0x00000f90
        /*058c*/ 	.word	0x000000ff
        /*0590*/ 	.word	0x00000238
        /*0594*/ 	.short	0x0100
        /*0596*/ 	.byte	0x05
	.zero		1


	//   ....[73]....
        /*0598*/ 	.word	0x00000fa0
        /*059c*/ 	.word	0x000000ff
        /*05a0*/ 	.word	0x00000248
        /*05a4*/ 	.short	0x0100
        /*05a6*/ 	.byte	0x05
	.zero		1


	//   ....[74]....
        /*05a8*/ 	.word	0x00001870
        /*05ac*/ 	.word	0x00000002
        /*05b0*/ 	.word	0x00000240
        /*05b4*/ 	.short	0x010a
        /*05b6*/ 	.byte	0xff
	.zero		1


	//   ....[75]....
        /*05b8*/ 	.word	0x000018a0
        /*05bc*/ 	.word	0x00000002
        /*05c0*/ 	.word	0x00000230
        /*05c4*/ 	.short	0x0101
        /*05c6*/ 	.byte	0xff
	.zero		1


	//   ....[76]....
        /*05c8*/ 	.word	0x00001970
        /*05cc*/ 	.word	0x000000ff
        /*05d0*/ 	.word	0x000000c0
        /*05d4*/ 	.short	0x010a
        /*05d6*/ 	.byte	0x08
	.zero		1


	//   ....[77]....
        /*05d8*/ 	.word	0x00001a10
        /*05dc*/ 	.word	0x000000ff
        /*05e0*/ 	.word	0x000000c0
        /*05e4*/ 	.short	0x010a
        /*05e6*/ 	.byte	0x21
	.zero		1


	//   ....[78]....
        /*05e8*/ 	.word	0x00001b70
        /*05ec*/ 	.word	0x000000ff
        /*05f0*/ 	.word	0x000000c0
        /*05f4*/ 	.short	0x010a
        /*05f6*/ 	.byte	0x08
	.zero		1


	//   ....[79]....
        /*05f8*/ 	.word	0x00001c60
        /*05fc*/ 	.word	0x000000ff
        /*0600*/ 	.word	0x000001c8
        /*0604*/ 	.short	0x0101
        /*0606*/ 	.byte	0x04
	.zero		1


	//   ....[80]....
        /*0608*/ 	.word	0x00001c80
        /*060c*/ 	.word	0x000000ff
        /*0610*/ 	.word	0x000000c0
        /*0614*/ 	.short	0x010a
        /*0616*/ 	.byte	0x08
	.zero		1


	//   ....[81]....
        /*0618*/ 	.word	0x00001d00
        /*061c*/ 	.word	0x000000ff
        /*0620*/ 	.word	0x000000c0
        /*0624*/ 	.short	0x010a
        /*0626*/ 	.byte	0x11
	.zero		1


	//   ....[82]....
        /*0628*/ 	.word	0x00001e60
        /*062c*/ 	.word	0x000000ff
        /*0630*/ 	.word	0x000000c0
        /*0634*/ 	.short	0x010a
        /*0636*/ 	.byte	0x08
	.zero		1


	//   ....[83]....
        /*0638*/ 	.word	0x00001f80
        /*063c*/ 	.word	0x00000002
        /*0640*/ 	.word	0x000001d0
        /*0644*/ 	.short	0x010a
        /*0646*/ 	.byte	0xff
	.zero		1


	//   ....[84]....
        /*0648*/ 	.word	0x00002040
        /*064c*/ 	.word	0x00000002
        /*0650*/ 	.word	0x00000000
        /*0654*/ 	.short	0x0101
        /*0656*/ 	.byte	0xff
	.zero		1


	//   ....[85]....
        /*0658*/ 	.word	0x000025a0
        /*065c*/ 	.word	0x000000ff
        /*0660*/ 	.word	0x00000000
        /*0664*/ 	.short	0x010a
        /*0666*/ 	.byte	0x05
	.zero		1


	//   ....[86]....
        /*0668*/ 	.word	0x00002630
        /*066c*/ 	.word	0x000000ff
        /*0670*/ 	.word	0x00000000
        /*0674*/ 	.short	0x010a
        /*0676*/ 	.byte	0x05
	.zero		1


	//   ....[87]....
        /*0678*/ 	.word	0x000026c0
        /*067c*/ 	.word	0x000000ff
        /*0680*/ 	.word	0x00000000
        /*0684*/ 	.short	0x010a
        /*0686*/ 	.byte	0x05
	.zero		1


	//   ....[88]....
        /*0688*/ 	.word	0x00002750
        /*068c*/ 	.word	0x000000ff
        /*0690*/ 	.word	0x00000000
        /*0694*/ 	.short	0x010a
        /*0696*/ 	.byte	0x05
	.zero		1


	//   ....[89]....
        /*0698*/ 	.word	0x000027e0
        /*069c*/ 	.word	0x000000ff
        /*06a0*/ 	.word	0x00000000
        /*06a4*/ 	.short	0x010a
        /*06a6*/ 	.byte	0x05
	.zero		1


	//   ....[90]....
        /*06a8*/ 	.word	0x00002870
        /*06ac*/ 	.word	0x000000ff
        /*06b0*/ 	.word	0x00000000
        /*06b4*/ 	.short	0x010a
        /*06b6*/ 	.byte	0x05
	.zero		1


	//   ....[91]....
        /*06b8*/ 	.word	0x00002900
        /*06bc*/ 	.word	0x000000ff
        /*06c0*/ 	.word	0x00000000
        /*06c4*/ 	.short	0x010a
        /*06c6*/ 	.byte	0x05
	.zero		1


	//   ....[92]....
        /*06c8*/ 	.word	0x00002990
        /*06cc*/ 	.word	0x000000ff
        /*06d0*/ 	.word	0x00000000
        /*06d4*/ 	.short	0x010a
        /*06d6*/ 	.byte	0x05
	.zero		1


	//   ....[93]....
        /*06d8*/ 	.word	0x00002a20
        /*06dc*/ 	.word	0x000000ff
        /*06e0*/ 	.word	0x00000000
        /*06e4*/ 	.short	0x010a
        /*06e6*/ 	.byte	0x05
	.zero		1


	//   ....[94]....
        /*06e8*/ 	.word	0x00002ab0
        /*06ec*/ 	.word	0x000000ff
        /*06f0*/ 	.word	0x00000000
        /*06f4*/ 	.short	0x010a
        /*06f6*/ 	.byte	0x05
	.zero		1


	//   ....[95]....
        /*06f8*/ 	.word	0x00002b40
        /*06fc*/ 	.word	0x000000ff
        /*0700*/ 	.word	0x00000000
        /*0704*/ 	.short	0x010a
        /*0706*/ 	.byte	0x05
	.zero		1


	//   ....[96]....
        /*0708*/ 	.word	0x00002bd0
        /*070c*/ 	.word	0x000000ff
        /*0710*/ 	.word	0x00000000
        /*0714*/ 	.short	0x010a
        /*0716*/ 	.byte	0x05
	.zero		1


	//   ....[97]....
        /*0718*/ 	.word	0x00002c60
        /*071c*/ 	.word	0x000000ff
        /*0720*/ 	.word	0x00000000
        /*0724*/ 	.short	0x010a
        /*0726*/ 	.byte	0x05
	.zero		1


	//   ....[98]....
        /*0728*/ 	.word	0x00002cf0
        /*072c*/ 	.word	0x000000ff
        /*0730*/ 	.word	0x00000000
        /*0734*/ 	.short	0x010a
        /*0736*/ 	.byte	0x05
	.zero		1


	//   ....[99]....
        /*0738*/ 	.word	0x00002d80
        /*073c*/ 	.word	0x000000ff
        /*0740*/ 	.word	0x00000000
        /*0744*/ 	.short	0x010a
        /*0746*/ 	.byte	0x05
	.zero		1


	//   ....[100]....
        /*0748*/ 	.word	0x00002e10
        /*074c*/ 	.word	0x000000ff
        /*0750*/ 	.word	0x00000000
        /*0754*/ 	.short	0x010a
        /*0756*/ 	.byte	0x05
	.zero		1


	//   ....[101]....
        /*0758*/ 	.word	0x00002ea0
        /*075c*/ 	.word	0x000000ff
        /*0760*/ 	.word	0x00000000
        /*0764*/ 	.short	0x010a
        /*0766*/ 	.byte	0x05
	.zero		1


	//   ....[102]....
        /*0768*/ 	.word	0x00002f30
        /*076c*/ 	.word	0x000000ff
        /*0770*/ 	.word	0x00000000
        /*0774*/ 	.short	0x010a
        /*0776*/ 	.byte	0x05
	.zero		1


	//   ....[103]....
        /*0778*/ 	.word	0x00002fc0
        /*077c*/ 	.word	0x000000ff
        /*0780*/ 	.word	0x00000000
        /*0784*/ 	.short	0x010a
        /*0786*/ 	.byte	0x05
	.zero		1


	//   ....[104]....
        /*0788*/ 	.word	0x00003050
        /*078c*/ 	.word	0x000000ff
        /*0790*/ 	.word	0x00000000
        /*0794*/ 	.short	0x010a
        /*0796*/ 	.byte	0x05
	.zero		1


	//   ....[105]....
        /*0798*/ 	.word	0x000030e0
        /*079c*/ 	.word	0x000000ff
        /*07a0*/ 	.word	0x00000000
        /*07a4*/ 	.short	0x010a
        /*07a6*/ 	.byte	0x05
	.zero		1


	//   ....[106]....
        /*07a8*/ 	.word	0x00003170
        /*07ac*/ 	.word	0x000000ff
        /*07b0*/ 	.word	0x00000000
        /*07b4*/ 	.short	0x010a
        /*07b6*/ 	.byte	0x05
	.zero		1


	//   ....[107]....
        /*07b8*/ 	.word	0x00003200
        /*07bc*/ 	.word	0x000000ff
        /*07c0*/ 	.word	0x00000000
        /*07c4*/ 	.short	0x010a
        /*07c6*/ 	.byte	0x05
	.zero		1


	//   ....[108]....
        /*07c8*/ 	.word	0x000032a0
        /*07cc*/ 	.word	0x00000000
        /*07d0*/ 	.word	0x00000000
        /*07d4*/ 	.short	0x010a
        /*07d6*/ 	.byte	0xff
	.zero		1


	//   ....[109]....
        /*07d8*/ 	.word	0x000033c0
        /*07dc*/ 	.word	0x00000000
        /*07e0*/ 	.word	0x00000230
        /*07e4*/ 	.short	0x010a
        /*07e6*/ 	.byte	0xff
	.zero		1


	//   ....[110]....
        /*07e8*/ 	.word	0x00003430
        /*07ec*/ 	.word	0x00000000
        /*07f0*/ 	.word	0x00000000
        /*07f4*/ 	.short	0x0101
        /*07f6*/ 	.byte	0xff
	.zero		1


	//   ....[111]....
        /*07f8*/ 	.word	0x00003450
        /*07fc*/ 	.word	0x000000ff
        /*0800*/ 	.word	0x000001e0
        /*0804*/ 	.short	0x010a
        /*0806*/ 	.byte	0x05
	.zero		1


	//   ....[112]....
        /*0808*/ 	.word	0x00003570
        /*080c*/ 	.word	0x00000000
        /*0810*/ 	.word	0x000001d0
        /*0814*/ 	.short	0x010a
        /*0816*/ 	.byte	0xff
	.zero		1


	//   ....[113]....
        /*0818*/ 	.word	0x00003670
        /*081c*/ 	.word	0x00000000
        /*0820*/ 	.word	0x00000000
        /*0824*/ 	.short	0x0101
        /*0826*/ 	.byte	0xff
	.zero		1


	//   ....[114]....
        /*0828*/ 	.word	0x00003700
        /*082c*/ 	.word	0x000000ff
        /*0830*/ 	.word	0x000001e0
        /*0834*/ 	.short	0x0106
        /*0836*/ 	.byte	0x05
	.zero		1


	//   ....[115]....
        /*0838*/ 	.word	0x00003720
        /*083c*/ 	.word	0x000000ff
        /*0840*/ 	.word	0x000001e0
        /*0844*/ 	.short	0x010a
        /*0846*/ 	.byte	0x05
	.zero		1


	//   ....[116]....
        /*0848*/ 	.word	0x000037b0
        /*084c*/ 	.word	0x000000ff
        /*0850*/ 	.word	0x000001e0
        /*0854*/ 	.short	0x0106
        /*0856*/ 	.byte	0x04
	.zero		1


	//   ....[117]....
        /*0858*/ 	.word	0x000037f0
        /*085c*/ 	.word	0x00000000
        /*0860*/ 	.word	0x000001e0
        /*0864*/ 	.short	0x010a
        /*0866*/ 	.byte	0xff
	.zero		1


	//   ....[118]....
        /*0868*/ 	.word	0x00003cd0
        /*086c*/ 	.word	0x00000000
        /*0870*/ 	.word	0x000001d0
        /*0874*/ 	.short	0x010a
        /*0876*/ 	.byte	0xff
	.zero		1


	//   ....[119]....
        /*0878*/ 	.word	0x00003dd0
        /*087c*/ 	.word	0x00000003
        /*0880*/ 	.word	0x00000000
        /*0884*/ 	.short	0x0101
        /*0886*/ 	.byte	0xff
	.zero		1


	//   ....[120]....
        /*0888*/ 	.word	0x00003de0
        /*088c*/ 	.word	0x000000ff
        /*0890*/ 	.word	0x00000000
        /*0894*/ 	.short	0x010a
        /*0896*/ 	.byte	0x04
	.zero		1


	//   ....[121]....
        /*0898*/ 	.word	0x00003e00
        /*089c*/ 	.word	0x000000ff
        /*08a0*/ 	.word	0x00000210
        /*08a4*/ 	.short	0x010a
        /*08a6*/ 	.byte	0x09
	.zero		1


	//   ....[122]....
        /*08a8*/ 	.word	0x00003ee0
        /*08ac*/ 	.word	0x000000ff
        /*08b0*/ 	.word	0x00000000
        /*08b4*/ 	.short	0x010a
        /*08b6*/ 	.byte	0x07
	.zero		1


	//   ....[123]....
        /*08b8*/ 	.word	0x00004010
        /*08bc*/ 	.word	0x000000ff
        /*08c0*/ 	.word	0x00000000
        /*08c4*/ 	.short	0x010a
        /*08c6*/ 	.byte	0x04
	.zero		1


	//   ....[124]....
        /*08c8*/ 	.word	0x000041c0
        /*08cc*/ 	.word	0x000000ff
        /*08d0*/ 	.word	0x00000000
        /*08d4*/ 	.short	0x010a
        /*08d6*/ 	.byte	0x05
	.zero		1


	//   ....[125]....
        /*08d8*/ 	.word	0x00004250
        /*08dc*/ 	.word	0x000000ff
        /*08e0*/ 	.word	0x00000000
        /*08e4*/ 	.short	0x010a
        /*08e6*/ 	.byte	0x05
	.zero		1


	//   ....[126]....
        /*08e8*/ 	.word	0x000042e0
        /*08ec*/ 	.word	0x000000ff
        /*08f0*/ 	.word	0x00000000
        /*08f4*/ 	.short	0x010a
        /*08f6*/ 	.byte	0x05
	.zero		1


	//   ....[127]....
        /*08f8*/ 	.word	0x00004370
        /*08fc*/ 	.word	0x000000ff
        /*0900*/ 	.word	0x00000000
        /*0904*/ 	.short	0x010a
        /*0906*/ 	.byte	0x07
	.zero		1


	//   ....[128]....
        /*0908*/ 	.word	0x000047f0
        /*090c*/ 	.word	0x00000000
        /*0910*/ 	.word	0x000001d0
        /*0914*/ 	.short	0x010a
        /*0916*/ 	.byte	0xff
	.zero		1


	//   ....[129]....
        /*0918*/ 	.word	0x000048b0
        /*091c*/ 	.word	0x00000000
        /*0920*/ 	.word	0x00000000
        /*0924*/ 	.short	0x0101
        /*0926*/ 	.byte	0xff
	.zero		1


	//   ....[130]....
        /*0928*/ 	.word	0x00004bd0
        /*092c*/ 	.word	0x000000ff
        /*0930*/ 	.word	0x000001c8
        /*0934*/ 	.short	0x010a
        /*0936*/ 	.byte	0x07
	.zero		1


	//   ....[131]....
        /*0938*/ 	.word	0x00004dc0
        /*093c*/ 	.word	0x000000ff
        /*0940*/ 	.word	0x000001a0
        /*0944*/ 	.short	0x010a
        /*0946*/ 	.byte	0x07
	.zero		1


	//   ....[132]....
        /*0948*/ 	.word	0x00004f30
        /*094c*/ 	.word	0x000000ff
        /*0950*/ 	.word	0x00000180
        /*0954*/ 	.short	0x010b
        /*0956*/ 	.byte	0x07
	.zero		1


	//   ....[133]....
        /*0958*/ 	.word	0x00004f40
        /*095c*/ 	.word	0x000000ff
        /*0960*/ 	.word	0x00000000
        /*0964*/ 	.short	0x0101
        /*0966*/ 	.byte	0x08
	.zero		1


	//   ....[134]....
        /*0968*/ 	.word	0x00004f50
        /*096c*/ 	.word	0x000000ff
        /*0970*/ 	.word	0x000001a8
        /*0974*/ 	.short	0x010a
        /*0976*/ 	.byte	0x07
	.zero		1


	//   ....[135]....
        /*0978*/ 	.word	0x000050a0
        /*097c*/ 	.word	0x000000ff
        /*0980*/ 	.word	0x00000188
        /*0984*/ 	.short	0x010b
        /*0986*/ 	.byte	0x07
	.zero		1


	//   ....[136]....
        /*0988*/ 	.word	0x000050b0
        /*098c*/ 	.word	0x000000ff
        /*0990*/ 	.word	0x00000000
        /*0994*/ 	.short	0x0101
        /*0996*/ 	.byte	0x08
	.zero		1


	//   ....[137]....
        /*0998*/ 	.word	0x000050c0
        /*099c*/ 	.word	0x000000ff
        /*09a0*/ 	.word	0x000001b0
        /*09a4*/ 	.short	0x010a
        /*09a6*/ 	.byte	0x07
	.zero		1


	//   ....[138]....
        /*09a8*/ 	.word	0x00005240
        /*09ac*/ 	.word	0x000000ff
        /*09b0*/ 	.word	0x00000190
        /*09b4*/ 	.short	0x010b
        /*09b6*/ 	.byte	0x07
	.zero		1


	//   ....[139]....
        /*09b8*/ 	.word	0x00005280
        /*09bc*/ 	.word	0x000000ff
        /*09c0*/ 	.word	0x00000000
        /*09c4*/ 	.short	0x0101
        /*09c6*/ 	.byte	0x08
	.zero		1


	//   ....[140]....
        /*09c8*/ 	.word	0x000052c0
        /*09cc*/ 	.word	0x000000ff
        /*09d0*/ 	.word	0x000001b8
        /*09d4*/ 	.short	0x010a
        /*09d6*/ 	.byte	0x07
	.zero		1


	//   ....[141]....
        /*09d8*/ 	.word	0x00005500
        /*09dc*/ 	.word	0x000000ff
        /*09e0*/ 	.word	0x00000198
        /*09e4*/ 	.short	0x010b
        /*09e6*/ 	.byte	0x07
	.zero		1


	//   ....[142]....
        /*09e8*/ 	.word	0x00005520
        /*09ec*/ 	.word	0x000000ff
        /*09f0*/ 	.word	0x00000000
        /*09f4*/ 	.short	0x0101
        /*09f6*/ 	.byte	0x0d
	.zero		1


	//   ....[143]....
        /*09f8*/ 	.word	0x00005550
        /*09fc*/ 	.word	0x000000ff
        /*0a00*/ 	.word	0x000001a0
        /*0a04*/ 	.short	0x010a
        /*0a06*/ 	.byte	0x07
	.zero		1


	//   ....[144]....
        /*0a08*/ 	.word	0x00005570
        /*0a0c*/ 	.word	0x000000ff
        /*0a10*/ 	.word	0x000001a8
        /*0a14*/ 	.short	0x010a
        /*0a16*/ 	.byte	0x07
	.zero		1


	//   ....[145]....
        /*0a18*/ 	.word	0x00005590
        /*0a1c*/ 	.word	0x000000ff
        /*0a20*/ 	.word	0x000001b0
        /*0a24*/ 	.short	0x010a
        /*0a26*/ 	.byte	0x07
	.zero		1


	//   ....[146]....
        /*0a28*/ 	.word	0x000055d0
        /*0a2c*/ 	.word	0x00000000
        /*0a30*/ 	.word	0x000001b8
        /*0a34*/ 	.short	0x010a
        /*0a36*/ 	.byte	0xff
	.zero		1


	//   ....[147]....
        /*0a38*/ 	.word	0x00005900
        /*0a3c*/ 	.word	0x00000000
        /*0a40*/ 	.word	0x000001d0
        /*0a44*/ 	.short	0x010a
        /*0a46*/ 	.byte	0xff
	.zero		1


	//   ....[148]....
        /*0a48*/ 	.word	0x00005a10
        /*0a4c*/ 	.word	0x00000000
        /*0a50*/ 	.word	0x00000000
        /*0a54*/ 	.short	0x0101
        /*0a56*/ 	.byte	0xff
	.zero		1


	//   ....[149]....
        /*0a58*/ 	.word	0x00006460
        /*0a5c*/ 	.word	0x000000ff
        /*0a60*/ 	.word	0x00000180
        /*0a64*/ 	.short	0x010a
        /*0a66*/ 	.byte	0x30
	.zero		1


	//   ....[150]....
        /*0a68*/ 	.word	0x000064a0
        /*0a6c*/ 	.word	0x00000040
        /*0a70*/ 	.word	0x000001f0
        /*0a74*/ 	.short	0x010a
        /*0a76*/ 	.byte	0xff
	.zero		1


	//   ....[151]....
        /*0a78*/ 	.word	0x00006590
        /*0a7c*/ 	.word	0x000000ff
        /*0a80*/ 	.word	0x00000180
        /*0a84*/ 	.short	0x010a
        /*0a86*/ 	.byte	0x30
	.zero		1


	//   ....[152]....
        /*0a88*/ 	.word	0x00006680
        /*0a8c*/ 	.word	0x00000040
        /*0a90*/ 	.word	0x000001f0
        /*0a94*/ 	.short	0x010a
        /*0a96*/ 	.byte	0xff
	.zero		1


	//   ....[153]....
        /*0a98*/ 	.word	0x00007150
        /*0a9c*/ 	.word	0x00000000
        /*0aa0*/ 	.word	0x00000000
        /*0aa4*/ 	.short	0x0101
        /*0aa6*/ 	.byte	0xff
	.zero		1


	//   ....[154]....
        /*0aa8*/ 	.word	0x00007160
        /*0aac*/ 	.word	0x00000002
        /*0ab0*/ 	.word	0x00000180
        /*0ab4*/ 	.short	0x010a
        /*0ab6*/ 	.byte	0xff
	.zero		1


	//   ....[155]....
        /*0ab8*/ 	.word	0x00007240
        /*0abc*/ 	.word	0x00000002
        /*0ac0*/ 	.word	0x00000180
        /*0ac4*/ 	.short	0x010a
        /*0ac6*/ 	.byte	0xff
	.zero		1


	//   ....[156]....
        /*0ac8*/ 	.word	0x00007da0
        /*0acc*/ 	.word	0x00000048
        /*0ad0*/ 	.word	0x00000000
        /*0ad4*/ 	.short	0x0101
        /*0ad6*/ 	.byte	0xff
	.zero		1


	//   ....[157]....
        /*0ad8*/ 	.word	0x00007dc0
        /*0adc*/ 	.word	0x00000000
        /*0ae0*/ 	.word	0x00000180
        /*0ae4*/ 	.short	0x010a
        /*0ae6*/ 	.byte	0xff
	.zero		1


	//   ....[158]....
        /*0ae8*/ 	.word	0x00007e90
        /*0aec*/ 	.word	0x00000000
        /*0af0*/ 	.word	0x00000180
        /*0af4*/ 	.short	0x010a
        /*0af6*/ 	.byte	0xff
	.zero		1


	//   ....[159]....
        /*0af8*/ 	.word	0x000089f0
        /*0afc*/ 	.word	0x00000048
        /*0b00*/ 	.word	0x00000000
        /*0b04*/ 	.short	0x0101
        /*0b06*/ 	.byte	0xff
	.zero		1


	//   ....[160]....
        /*0b08*/ 	.word	0x00008a10
        /*0b0c*/ 	.word	0x00000000
        /*0b10*/ 	.word	0x00000180
        /*0b14*/ 	.short	0x010a
        /*0b16*/ 	.byte	0xff
	.zero		1


	//   ....[161]....
        /*0b18*/ 	.word	0x00008ae0
        /*0b1c*/ 	.word	0x00000000
        /*0b20*/ 	.word	0x00000180
        /*0b24*/ 	.short	0x010a
        /*0b26*/ 	.byte	0xff
	.zero		1


	//   ....[162]....
        /*0b28*/ 	.word	0x00008e40
        /*0b2c*/ 	.word	0x000000ff
        /*0b30*/ 	.word	0x00000000
        /*0b34*/ 	.short	0x0101
        /*0b36*/ 	.byte	0x05
	.zero		1


	//   ....[163]....
        /*0b38*/ 	.word	0x000096a0
        /*0b3c*/ 	.word	0x00000000
        /*0b40*/ 	.word	0x00000000
        /*0b44*/ 	.short	0x0101
        /*0b46*/ 	.byte	0xff
	.zero		1


	//   ....[164]....
        /*0b48*/ 	.word	0x00009910
        /*0b4c*/ 	.word	0x000000ff
        /*0b50*/ 	.word	0x00000000
        /*0b54*/ 	.short	0x0101
        /*0b56*/ 	.byte	0x04
	.zero		1


	//   ....[165]....
        /*0b58*/ 	.word	0x00009930
        /*0b5c*/ 	.word	0x00000002
        /*0b60*/ 	.word	0x00000240
        /*0b64*/ 	.short	0x010a
        /*0b66*/ 	.byte	0xff
	.zero		1


	//   ....[166]....
        /*0b68*/ 	.word	0x00009990
        /*0b6c*/ 	.word	0x00000002
        /*0b70*/ 	.word	0x000000c0
        /*0b74*/ 	.short	0x010a
        /*0b76*/ 	.byte	0xff
	.zero		1


	//   ....[167]....
        /*0b78*/ 	.word	0x000099f0
        /*0b7c*/ 	.word	0x00000002
        /*0b80*/ 	.word	0x000000c0
        /*0b84*/ 	.short	0x010a
        /*0b86*/ 	.byte	0xff
	.zero		1


	//   ....[168]....
        /*0b88*/ 	.word	0x00009a40
        /*0b8c*/ 	.word	0x00000002
        /*0b90*/ 	.word	0x000001d0
        /*0b94*/ 	.short	0x010a
        /*0b96*/ 	.byte	0xff
	.zero		1


	//   ....[169]....
        /*0b98*/ 	.word	0x00009aa0
        /*0b9c*/ 	.word	0x00000000
        /*0ba0*/ 	.word	0x00000000
        /*0ba4*/ 	.short	0x010a
        /*0ba6*/ 	.byte	0xff
	.zero		1


	//   ....[170]....
        /*0ba8*/ 	.word	0x00009b00
        /*0bac*/ 	.word	0x00000000
        /*0bb0*/ 	.word	0x00000000
        /*0bb4*/ 	.short	0x010a
        /*0bb6*/ 	.byte	0xff
	.zero		1


	//   ....[171]....
        /*0bb8*/ 	.word	0x00009b60
        /*0bbc*/ 	.word	0x00000000
        /*0bc0*/ 	.word	0x00000000
        /*0bc4*/ 	.short	0x010a
        /*0bc6*/ 	.byte	0xff
	.zero		1


	//   ....[172]....
        /*0bc8*/ 	.word	0x00009bc0
        /*0bcc*/ 	.word	0x00000000
        /*0bd0*/ 	.word	0x00000000
        /*0bd4*/ 	.short	0x010a
        /*0bd6*/ 	.byte	0xff
	.zero		1


	//   ....[173]....
        /*0bd8*/ 	.word	0x00009c20
        /*0bdc*/ 	.word	0x00000000
        /*0be0*/ 	.word	0x00000000
        /*0be4*/ 	.short	0x010a
        /*0be6*/ 	.byte	0xff
	.zero		1


	//   ....[174]....
        /*0be8*/ 	.word	0x00009c80
        /*0bec*/ 	.word	0x00000000
        /*0bf0*/ 	.word	0x00000000
        /*0bf4*/ 	.short	0x010a
        /*0bf6*/ 	.byte	0xff
	.zero		1


	//   ....[175]....
        /*0bf8*/ 	.word	0x00009ce0
        /*0bfc*/ 	.word	0x00000000
        /*0c00*/ 	.word	0x00000000
        /*0c04*/ 	.short	0x010a
        /*0c06*/ 	.byte	0xff
	.zero		1


	//   ....[176]....
        /*0c08*/ 	.word	0x00009d40
        /*0c0c*/ 	.word	0x00000000
        /*0c10*/ 	.word	0x00000000
        /*0c14*/ 	.short	0x010a
        /*0c16*/ 	.byte	0xff
	.zero		1


	//   ....[177]....
        /*0c18*/ 	.word	0x00009da0
        /*0c1c*/ 	.word	0x00000000
        /*0c20*/ 	.word	0x00000000
        /*0c24*/ 	.short	0x010a
        /*0c26*/ 	.byte	0xff
	.zero		1


	//   ....[178]....
        /*0c28*/ 	.word	0x00009e00
        /*0c2c*/ 	.word	0x00000000
        /*0c30*/ 	.word	0x00000000
        /*0c34*/ 	.short	0x010a
        /*0c36*/ 	.byte	0xff
	.zero		1


	//   ....[179]....
        /*0c38*/ 	.word	0x00009e60
        /*0c3c*/ 	.word	0x00000000
        /*0c40*/ 	.word	0x00000000
        /*0c44*/ 	.short	0x010a
        /*0c46*/ 	.byte	0xff
	.zero		1


	//   ....[180]....
        /*0c48*/ 	.word	0x00009ec0
        /*0c4c*/ 	.word	0x00000000
        /*0c50*/ 	.word	0x00000000
        /*0c54*/ 	.short	0x010a
        /*0c56*/ 	.byte	0xff
	.zero		1


	//   ....[181]....
        /*0c58*/ 	.word	0x00009f20
        /*0c5c*/ 	.word	0x00000000
        /*0c60*/ 	.word	0x00000000
        /*0c64*/ 	.short	0x010a
        /*0c66*/ 	.byte	0xff
	.zero		1


	//   ....[182]....
        /*0c68*/ 	.word	0x00009f80
        /*0c6c*/ 	.word	0x00000000
        /*0c70*/ 	.word	0x00000000
        /*0c74*/ 	.short	0x010a
        /*0c76*/ 	.byte	0xff
	.zero		1


	//   ....[183]....
        /*0c78*/ 	.word	0x00009fe0
        /*0c7c*/ 	.word	0x00000000
        /*0c80*/ 	.word	0x00000000
        /*0c84*/ 	.short	0x010a
        /*0c86*/ 	.byte	0xff
	.zero		1


	//   ....[184]....
        /*0c88*/ 	.word	0x0000a040
        /*0c8c*/ 	.word	0x00000000
        /*0c90*/ 	.word	0x00000000
        /*0c94*/ 	.short	0x010a
        /*0c96*/ 	.byte	0xff
	.zero		1


	//   ....[185]....
        /*0c98*/ 	.word	0x0000a0a0
        /*0c9c*/ 	.word	0x00000000
        /*0ca0*/ 	.word	0x00000000
        /*0ca4*/ 	.short	0x010a
        /*0ca6*/ 	.byte	0xff
	.zero		1


	//   ....[186]....
        /*0ca8*/ 	.word	0x0000a100
        /*0cac*/ 	.word	0x00000000
        /*0cb0*/ 	.word	0x00000000
        /*0cb4*/ 	.short	0x010a
        /*0cb6*/ 	.byte	0xff
	.zero		1


	//   ....[187]....
        /*0cb8*/ 	.word	0x0000a160
        /*0cbc*/ 	.word	0x00000000
        /*0cc0*/ 	.word	0x00000000
        /*0cc4*/ 	.short	0x010a
        /*0cc6*/ 	.byte	0xff
	.zero		1


	//   ....[188]....
        /*0cc8*/ 	.word	0x0000a1c0
        /*0ccc*/ 	.word	0x00000000
        /*0cd0*/ 	.word	0x00000000
        /*0cd4*/ 	.short	0x010a
        /*0cd6*/ 	.byte	0xff
	.zero		1


	//   ....[189]....
        /*0cd8*/ 	.word	0x0000a220
        /*0cdc*/ 	.word	0x00000000
        /*0ce0*/ 	.word	0x00000000
        /*0ce4*/ 	.short	0x010a
        /*0ce6*/ 	.byte	0xff
	.zero		1


	//   ....[190]....
        /*0ce8*/ 	.word	0x0000a280
        /*0cec*/ 	.word	0x00000000
        /*0cf0*/ 	.word	0x00000000
        /*0cf4*/ 	.short	0x010a
        /*0cf6*/ 	.byte	0xff
	.zero		1


	//   ....[191]....
        /*0cf8*/ 	.word	0x0000a2e0
        /*0cfc*/ 	.word	0x00000000
        /*0d00*/ 	.word	0x00000000
        /*0d04*/ 	.short	0x010a
        /*0d06*/ 	.byte	0xff
	.zero		1


	//   ....[192]....
        /*0d08*/ 	.word	0x0000a330
        /*0d0c*/ 	.word	0x00000000
        /*0d10*/ 	.word	0x00000230
        /*0d14*/ 	.short	0x010a
        /*0d16*/ 	.byte	0xff
	.zero		1


	//   ....[193]....
        /*0d18*/ 	.word	0x0000a390
        /*0d1c*/ 	.word	0x00000000
        /*0d20*/ 	.word	0x000001e0
        /*0d24*/ 	.short	0x010a
        /*0d26*/ 	.byte	0xff
	.zero		1


	//   ....[194]....
        /*0d28*/ 	.word	0x0000a3e0
        /*0d2c*/ 	.word	0x00000000
        /*0d30*/ 	.word	0x000001d0
        /*0d34*/ 	.short	0x010a
        /*0d36*/ 	.byte	0xff
	.zero		1


	//   ....[195]....
        /*0d38*/ 	.word	0x0000a440
        /*0d3c*/ 	.word	0x00000000
        /*0d40*/ 	.word	0x000001e0
        /*0d44*/ 	.short	0x010a
        /*0d46*/ 	.byte	0xff
	.zero		1


	//   ....[196]....
        /*0d48*/ 	.word	0x0000a490
        /*0d4c*/ 	.word	0x00000000
        /*0d50*/ 	.word	0x000001d0
        /*0d54*/ 	.short	0x010a
        /*0d56*/ 	.byte	0xff
	.zero		1


	//   ....[197]....
        /*0d58*/ 	.word	0x0000a4f0
        /*0d5c*/ 	.word	0x00000002
        /*0d60*/ 	.word	0x00000210
        /*0d64*/ 	.short	0x010a
        /*0d66*/ 	.byte	0xff
	.zero		1


	//   ....[198]....
        /*0d68*/ 	.word	0x0000a550
        /*0d6c*/ 	.word	0x00000000
        /*0d70*/ 	.word	0x00000000
        /*0d74*/ 	.short	0x010a
        /*0d76*/ 	.byte	0xff
	.zero		1


	//   ....[199]....
        /*0d78*/ 	.word	0x0000a5b0
        /*0d7c*/ 	.word	0x00000000
        /*0d80*/ 	.word	0x00000000
        /*0d84*/ 	.short	0x010a
        /*0d86*/ 	.byte	0xff
	.zero		1


	//   ....[200]....
        /*0d88*/ 	.word	0x0000a610
        /*0d8c*/ 	.word	0x00000000
        /*0d90*/ 	.word	0x00000000
        /*0d94*/ 	.short	0x010a
        /*0d96*/ 	.byte	0xff
	.zero		1


	//   ....[201]....
        /*0d98*/ 	.word	0x0000a670
        /*0d9c*/ 	.word	0x00000000
        /*0da0*/ 	.word	0x00000000
        /*0da4*/ 	.short	0x010a
        /*0da6*/ 	.byte	0xff
	.zero		1


	//   ....[202]....
        /*0da8*/ 	.word	0x0000a6d0
        /*0dac*/ 	.word	0x00000000
        /*0db0*/ 	.word	0x00000000
        /*0db4*/ 	.short	0x010a
        /*0db6*/ 	.byte	0xff
	.zero		1


	//   ....[203]....
        /*0db8*/ 	.word	0x0000a720
        /*0dbc*/ 	.word	0x00000000
        /*0dc0*/ 	.word	0x000001d0
        /*0dc4*/ 	.short	0x010a
        /*0dc6*/ 	.byte	0xff
	.zero		1


	//   ....[204]....
        /*0dc8*/ 	.word	0x0000a780
        /*0dcc*/ 	.word	0x00000000
        /*0dd0*/ 	.word	0x000001c8
        /*0dd4*/ 	.short	0x010a
        /*0dd6*/ 	.byte	0xff
	.zero		1


	//   ....[205]....
        /*0dd8*/ 	.word	0x0000a7e0
        /*0ddc*/ 	.word	0x00000000
        /*0de0*/ 	.word	0x000001a0
        /*0de4*/ 	.short	0x010a
        /*0de6*/ 	.byte	0xff
	.zero		1


	//   ....[206]....
        /*0de8*/ 	.word	0x0000a840
        /*0dec*/ 	.word	0x00000000
        /*0df0*/ 	.word	0x000001a8
        /*0df4*/ 	.short	0x010a
        /*0df6*/ 	.byte	0xff
	.zero		1


	//   ....[207]....
        /*0df8*/ 	.word	0x0000a8a0
        /*0dfc*/ 	.word	0x00000000
        /*0e00*/ 	.word	0x000001b0
        /*0e04*/ 	.short	0x010a
        /*0e06*/ 	.byte	0xff
	.zero		1


	//   ....[208]....
        /*0e08*/ 	.word	0x0000a900
        /*0e0c*/ 	.word	0x00000000
        /*0e10*/ 	.word	0x000001b8
        /*0e14*/ 	.short	0x010a
        /*0e16*/ 	.byte	0xff
	.zero		1


	//   ....[209]....
        /*0e18*/ 	.word	0x0000a960
        /*0e1c*/ 	.word	0x00000000
        /*0e20*/ 	.word	0x000001a0
        /*0e24*/ 	.short	0x010a
        /*0e26*/ 	.byte	0xff
	.zero		1


	//   ....[210]....
        /*0e28*/ 	.word	0x0000a9c0
        /*0e2c*/ 	.word	0x00000000
        /*0e30*/ 	.word	0x000001a8
        /*0e34*/ 	.short	0x010a
        /*0e36*/ 	.byte	0xff
	.zero		1


	//   ....[211]....
        /*0e38*/ 	.word	0x0000aa20
        /*0e3c*/ 	.word	0x00000000
        /*0e40*/ 	.word	0x000001b0
        /*0e44*/ 	.short	0x010a
        /*0e46*/ 	.byte	0xff
	.zero		1


	//   ....[212]....
        /*0e48*/ 	.word	0x0000aa70
        /*0e4c*/ 	.word	0x00000000
        /*0e50*/ 	.word	0x000001d0
        /*0e54*/ 	.short	0x010a
        /*0e56*/ 	.byte	0xff
	.zero		1


	//   ....[213]....
        /*0e58*/ 	.word	0x0000aad0
        /*0e5c*/ 	.word	0x00000002
        /*0e60*/ 	.word	0x00000180
        /*0e64*/ 	.short	0x010a
        /*0e66*/ 	.byte	0xff
	.zero		1


	//   ....[214]....
        /*0e68*/ 	.word	0x0000ab20
        /*0e6c*/ 	.word	0x00000040
        /*0e70*/ 	.word	0x000001f0
        /*0e74*/ 	.short	0x010a
        /*0e76*/ 	.byte	0xff
	.zero		1


	//   ....[215]....
        /*0e78*/ 	.word	0x0000ab70
        /*0e7c*/ 	.word	0x00000002
        /*0e80*/ 	.word	0x00000180
        /*0e84*/ 	.short	0x010a
        /*0e86*/ 	.byte	0xff
	.zero		1


	//   ....[216]....
        /*0e88*/ 	.word	0x0000abc0
        /*0e8c*/ 	.word	0x00000000
        /*0e90*/ 	.word	0x00000180
        /*0e94*/ 	.short	0x010a
        /*0e96*/ 	.byte	0xff
	.zero		1


	//   ....[217]....
        /*0e98*/ 	.word	0x0000ac10
        /*0e9c*/ 	.word	0x00000000
        /*0ea0*/ 	.word	0x00000180
        /*0ea4*/ 	.short	0x010a
        /*0ea6*/ 	.byte	0xff
	.zero		1


	//----- nvinfo : EIATTR_NUM_MBARRIERS
	.align		4
.L_47:
        /*0ea8*/ 	.byte	0x03, 0x38
        /*0eaa*/ 	.short	0x004a


	//----- nvinfo : EIATTR_EXIT_INSTR_OFFSETS
	.align		4
        /*0eac*/ 	.byte	0x04, 0x1c
        /*0eae*/ 	.short	(.L_49 - .L_48)


	//   ....[0]....
.L_48:
        /*0eb0*/ 	.word	0x000032d0


	//   ....[1]....
        /*0eb4*/ 	.word	0x000037c0


	//   ....[2]....
        /*0eb8*/ 	.word	0x00003820


	//   ....[3]....
        /*0ebc*/ 	.word	0x000045d0


	//   ....[4]....
        /*0ec0*/ 	.word	0x00005600


	//   ....[5]....
        /*0ec4*/ 	.word	0x00005640


	//   ....[6]....
        /*0ec8*/ 	.word	0x00009800


	//   ....[7]....
        /*0ecc*/ 	.word	0x00009880


	//   ....[8]....
        /*0ed0*/ 	.word	0x000098b0


	//   ....[9]....
        /*0ed4*/ 	.word	0x00009920


	//----- nvinfo : EIATTR_MAX_THREADS
	.align		4
.L_49:
        /*0ed8*/ 	.byte	0x04, 0x05
        /*0eda*/ 	.short	(.L_51 - .L_50)
.L_50:
        /*0edc*/ 	.word	0x00000100
        /*0ee0*/ 	.word	0x00000001
        /*0ee4*/ 	.word	0x00000001


	//----- nvinfo : EIATTR_CRS_STACK_SIZE
	.align		4
.L_51:
        /*0ee8*/ 	.byte	0x04, 0x1e
        /*0eea*/ 	.short	(.L_53 - .L_52)
.L_52:
        /*0eec*/ 	.word	0x00000000


	//----- nvinfo : EIATTR_CBANK_PARAM_SIZE
	.align		4
.L_53:
        /*0ef0*/ 	.byte	0x03, 0x19
        /*0ef2*/ 	.short	0x0800


	//----- nvinfo : EIATTR_PARAM_CBANK
	.align		4
        /*0ef4*/ 	.byte	0x04, 0x0a
        /*0ef6*/ 	.short	(.L_55 - .L_54)
	.align		4
.L_54:
        /*0ef8*/ 	.word	index@(.nv.constant0._ZN7cutlass13device_kernelINS_4gemm6kernel13GemmUniversalIN4cute5tupleIJiiiiEEENS1_10collective13CollectiveMmaINS1_35MainloopSm100TmaUmmaWarpSpecializedILi24ELi2ELi4ENS5_IJNS4_1CILi1EEESB_SB_EEEEENS5_IJNSA_ILi128EEESE_NSA_ILi16EEEEEENS_10bfloat16_tENS5_IJlSB_lEEESH_SI_NS4_8TiledMMAINS4_8MMA_AtomIJNS4_20SM100_MMA_F16BF16_SSISH_SH_fLi128ELi128ELNS4_4UMMA5MajorE0ELSN_0ELNSM_7ScaleInE0ELSO_0EEEEEENS4_6LayoutISC_NS5_IJNSA_ILi0EEESS_SS_EEEEENS5_IJNS4_10UnderscoreESV_SV_EEEEENS4_13SM90_TMA_LOADENS4_14ComposedLayoutINS4_7SwizzleILi1ELi4ELi3EEENS4_18smem_ptr_flag_bitsILi16EEENSR_INS5_IJNSA_ILi8EEESF_EEENS5_IJSF_SB_EEEEEEEvNS4_8identityESY_S18_vS19_EENS_8epilogue10collective18CollectiveEpilogueINS1B_23Sm100TmaWarpSpecializedILi4ELi2ELi32ELb1ELb0EEEJSG_NS5_IJNSR_ISE_SB_EENSR_INSA_ILi32EEESB_EEEEESH_SI_SH_SI_NS1B_6fusion15FusionCallbacksIS1F_NS1K_17LinearCombinationISH_fSH_fLNS_15FloatRoundStyleE2EEESG_S1J_JEEENS4_5SM1004TMEM4LOAD26SM100_TMEM_LOAD_32dp32b32xESY_NSZ_INS10_ILi2ELi4ELi3EEES13_NSR_INS5_IJS14_S1H_EEENS5_IJS1H_SB_EEEEEEENS4_39AutoVectorizingCopyWithAssumedAlignmentILi128EEENS4_14SM90_TMA_STOREES1Y_S20_S20_EEEvvEEEEvNT_6ParamsE)
        /*0efc*/ 	.short	0x0380
        /*0efe*/ 	.short	0x0800


	//----- nvinfo : EIATTR_SW_WAR
	.align		4
.L_55:
        /*0f00*/ 	.byte	0x04, 0x36
        /*0f02*/ 	.short	(.L_57 - .L_56)
.L_56:
        /*0f04*/ 	.word	0x00000008
.L_57:


//--------------------- .nv.callgraph             --------------------------
	.section	.nv.callgraph,"",@"SHT_CUDA_CALLGRAPH"
	.align	4
	.sectionentsize	8
	.align		4
        /*0000*/ 	.word	0x00000000
	.align		4
        /*0004*/ 	.word	0xffffffff
	.align		4
        /*0008*/ 	.word	index@(_ZN7cutlass13device_kernelINS_4gemm6kernel13GemmUniversalIN4cute5tupleIJiiiiEEENS1_10collective13CollectiveMmaINS1_35MainloopSm100TmaUmmaWarpSpecializedILi24ELi2ELi4ENS5_IJNS4_1CILi1EEESB_SB_EEEEENS5_IJNSA_ILi128EEESE_NSA_ILi16EEEEEENS_10bfloat16_tENS5_IJlSB_lEEESH_SI_NS4_8TiledMMAINS4_8MMA_AtomIJNS4_20SM100_MMA_F16BF16_SSISH_SH_fLi128ELi128ELNS4_4UMMA5MajorE0ELSN_0ELNSM_7ScaleInE0ELSO_0EEEEEENS4_6LayoutISC_NS5_IJNSA_ILi0EEESS_SS_EEEEENS5_IJNS4_10UnderscoreESV_SV_EEEEENS4_13SM90_TMA_LOADENS4_14ComposedLayoutINS4_7SwizzleILi1ELi4ELi3EEENS4_18smem_ptr_flag_bitsILi16EEENSR_INS5_IJNSA_ILi8EEESF_EEENS5_IJSF_SB_EEEEEEEvNS4_8identityESY_S18_vS19_EENS_8epilogue10collective18CollectiveEpilogueINS1B_23Sm100TmaWarpSpecializedILi4ELi2ELi32ELb1ELb0EEEJSG_NS5_IJNSR_ISE_SB_EENSR_INSA_ILi32EEESB_EEEEESH_SI_SH_SI_NS1B_6fusion15FusionCallbacksIS1F_NS1K_17LinearCombinationISH_fSH_fLNS_15FloatRoundStyleE2EEESG_S1J_JEEENS4_5SM1004TMEM4LOAD26SM100_TMEM_LOAD_32dp32b32xESY_NSZ_INS10_ILi2ELi4ELi3EEES13_NSR_INS5_IJS14_S1H_EEENS5_IJS1H_SB_EEEEEEENS4_39AutoVectorizingCopyWithAssumedAlignmentILi128EEENS4_14SM90_TMA_STOREES1Y_S20_S20_EEEvvEEEEvNT_6ParamsE)
	.align		4
        /*000c*/ 	.word	index@(__assertfail)
	.align		4
        /*0010*/ 	.word	0x00000000
	.align		4
        /*0014*/ 	.word	0xfffffffe
	.align		4
        /*0018*/ 	.word	0x00000000
	.align		4
        /*001c*/ 	.word	0xfffffffd
	.align		4
        /*0020*/ 	.word	0x00000000
	.align		4
        /*0024*/ 	.word	0xfffffffc


//--------------------- .nv.constant4             --------------------------
	.section	.nv.constant4,"a",@progbits
	.align	8
	.align		8
.nv.constant4:
        /*0000*/ 	.dword	__assertfail
	.align		8
        /*0008*/ 	.dword	__unnamed_1
	.align		8
        /*0010*/ 	.dword	__unnamed_2
	.align		8
        /*0018*/ 	.dword	_ZN40_INTERNAL_abf9cda4_4_k_cu_99e81d6e_155994cuda3std3__45__cpo5beginE
	.align		8
        /*0020*/ 	.dword	_ZN40_INTERNAL_abf9cda4_4_k_cu_99e81d6e_155994cuda3std3__45__cpo3endE
	.align		8
        /*0028*/ 	.dword	_ZN40_INTERNAL_abf9cda4_4_k_cu_99e81d6e_155994cuda3std3__45__cpo6cbeginE
	.align		8
        /*0030*/ 	.dword	_ZN40_INTERNAL_abf9cda4_4_k_cu_99e81d6e_155994cuda3std3__45__cpo4cendE
	.align		8
        /*0038*/ 	.dword	_ZN40_INTERNAL_abf9cda4_4_k_cu_99e81d6e_155994cuda3std3__442_GLOBAL__N__abf9cda4_4_k_cu_99e81d6e_155996ignoreE
	.align		8
        /*0040*/ 	.dword	_ZN40_INTERNAL_abf9cda4_4_k_cu_99e81d6e_155994cuda3std3__419piecewise_constructE
	.align		8
        /*0048*/ 	.dword	_ZN40_INTERNAL_abf9cda4_4_k_cu_99e81d6e_155994cuda3std3__48in_placeE
	.align		8
        /*0050*/ 	.dword	_ZN40_INTERNAL_abf9cda4_4_k_cu_99e81d6e_155994cuda3std6ranges3__45__cpo4swapE
	.align		8
        /*0058*/ 	.dword	_ZN40_INTERNAL_abf9cda4_4_k_cu_99e81d6e_155994cuda3std6ranges3__45__cpo9iter_moveE
	.align		8
        /*0060*/ 	.dword	_ZN40_INTERNAL_abf9cda4_4_k_cu_99e81d6e_155994cute7productE
	.align		8
        /*0068*/ 	.dword	_ZN40_INTERNAL_abf9cda4_4_k_cu_99e81d6e_155994cute1_E
	.align		8
        /*0070*/ 	.dword	$str$25
	.align		8
        /*0078*/ 	.dword	$str$26
	.align		8
        /*0080*/ 	.dword	$str$27
	.align		8
        /*0088*/ 	.dword	$str$28


//--------------------- .text._ZN7cutlass13device_kernelINS_4gemm6kernel13GemmUniversalIN4cute5tupleIJiiiiEEENS1_10collective13CollectiveMmaINS1_35MainloopSm100TmaUmmaWarpSpecializedILi24ELi2ELi4ENS5_IJNS4_1CILi1EEESB_SB_EEEEENS5_IJNSA_ILi128EEESE_NSA_ILi16EEEEEENS_10bfloat16_tENS5_IJlSB_lEEESH_SI_NS4_8TiledMMAINS4_8MMA_AtomIJNS4_20SM100_MMA_F16BF16_SSISH_SH_fLi128ELi128ELNS4_4UMMA5MajorE0ELSN_0ELNSM_7ScaleInE0ELSO_0EEEEEENS4_6LayoutISC_NS5_IJNSA_ILi0EEESS_SS_EEEEENS5_IJNS4_10UnderscoreESV_SV_EEEEENS4_13SM90_TMA_LOADENS4_14ComposedLayoutINS4_7SwizzleILi1ELi4ELi3EEENS4_18smem_ptr_flag_bitsILi16EEENSR_INS5_IJNSA_ILi8EEESF_EEENS5_IJSF_SB_EEEEEEEvNS4_8identityESY_S18_vS19_EENS_8epilogue10collective18CollectiveEpilogueINS1B_23Sm100TmaWarpSpecializedILi4ELi2ELi32ELb1ELb0EEEJSG_NS5_IJNSR_ISE_SB_EENSR_INSA_ILi32EEESB_EEEEESH_SI_SH_SI_NS1B_6fusion15FusionCallbacksIS1F_NS1K_17LinearCombinationISH_fSH_fLNS_15FloatRoundStyleE2EEESG_S1J_JEEENS4_5SM1004TMEM4LOAD26SM100_TMEM_LOAD_32dp32b32xESY_NSZ_INS10_ILi2ELi4ELi3EEES13_NSR_INS5_IJS14_S1H_EEENS5_IJS1H_SB_EEEEEEENS4_39AutoVectorizingCopyWithAssumedAlignmentILi128EEENS4_14SM90_TMA_STOREES1Y_S20_S20_EEEvvEEEEvNT_6ParamsE --------------------------
	.section	.text._ZN7cutlass13device_kernelINS_4gemm6kernel13GemmUniversalIN4cute5tupleIJiiiiEEENS1_10collective13CollectiveMmaINS1_35MainloopSm100TmaUmmaWarpSpecializedILi24ELi2ELi4ENS5_IJNS4_1CILi1EEESB_SB_EEEEENS5_IJNSA_ILi128EEESE_NSA_ILi16EEEEEENS_10bfloat16_tENS5_IJlSB_lEEESH_SI_NS4_8TiledMMAINS4_8MMA_AtomIJNS4_20SM100_MMA_F16BF16_SSISH_SH_fLi128ELi128ELNS4_4UMMA5MajorE0ELSN_0ELNSM_7ScaleInE0ELSO_0EEEEEENS4_6LayoutISC_NS5_IJNSA_ILi0EEESS_SS_EEEEENS5_IJNS4_10UnderscoreESV_SV_EEEEENS4_13SM90_TMA_LOADENS4_14ComposedLayoutINS4_7SwizzleILi1ELi4ELi3EEENS4_18smem_ptr_flag_bitsILi16EEENSR_INS5_IJNSA_ILi8EEESF_EEENS5_IJSF_SB_EEEEEEEvNS4_8identityESY_S18_vS19_EENS_8epilogue10collective18CollectiveEpilogueINS1B_23Sm100TmaWarpSpecializedILi4ELi2ELi32ELb1ELb0EEEJSG_NS5_IJNSR_ISE_SB_EENSR_INSA_ILi32EEESB_EEEEESH_SI_SH_SI_NS1B_6fusion15FusionCallbacksIS1F_NS1K_17LinearCombinationISH_fSH_fLNS_15FloatRoundStyleE2EEESG_S1J_JEEENS4_5SM1004TMEM4LOAD26SM100_TMEM_LOAD_32dp32b32xESY_NSZ_INS10_ILi2ELi4ELi3EEES13_NSR_INS5_IJS14_S1H_EEENS5_IJS1H_SB_EEEEEEENS4_39AutoVectorizingCopyWithAssumedAlignmentILi128EEENS4_14SM90_TMA_STOREES1Y_S20_S20_EEEvvEEEEvNT_6ParamsE,"ax",@progbits
	.align	128
.text._ZN7cutlass13device_kernelINS_4gemm6kernel13GemmUniversalIN4cute5tupleIJiiiiEEENS1_10collective13CollectiveMmaINS1_35MainloopSm100TmaUmmaWarpSpecializedILi24ELi2ELi4ENS5_IJNS4_1CILi1EEESB_SB_EEEEENS5_IJNSA_ILi128EEESE_NSA_ILi16EEEEEENS_10bfloat16_tENS5_IJlSB_lEEESH_SI_NS4_8TiledMMAINS4_8MMA_AtomIJNS4_20SM100_MMA_F16BF16_SSISH_SH_fLi128ELi128ELNS4_4UMMA5MajorE0ELSN_0ELNSM_7ScaleInE0ELSO_0EEEEEENS4_6LayoutISC_NS5_IJNSA_ILi0EEESS_SS_EEEEENS5_IJNS4_10UnderscoreESV_SV_EEEEENS4_13SM90_TMA_LOADENS4_14ComposedLayoutINS4_7SwizzleILi1ELi4ELi3EEENS4_18smem_ptr_flag_bitsILi16EEENSR_INS5_IJNSA_ILi8EEESF_EEENS5_IJSF_SB_EEEEEEEvNS4_8identityESY_S18_vS19_EENS_8epilogue10collective18CollectiveEpilogueINS1B_23Sm100TmaWarpSpecializedILi4ELi2ELi32ELb1ELb0EEEJSG_NS5_IJNSR_ISE_SB_EENSR_INSA_ILi32EEESB_EEEEESH_SI_SH_SI_NS1B_6fusion15FusionCallbacksIS1F_NS1K_17LinearCombinationISH_fSH_fLNS_15FloatRoundStyleE2EEESG_S1J_JEEENS4_5SM1004TMEM4LOAD26SM100_TMEM_LOAD_32dp32b32xESY_NSZ_INS10_ILi2ELi4ELi3EEES13_NSR_INS5_IJS14_S1H_EEENS5_IJS1H_SB_EEEEEEENS4_39AutoVectorizingCopyWithAssumedAlignmentILi128EEENS4_14SM90_TMA_STOREES1Y_S20_S20_EEEvvEEEEvNT_6ParamsE:
        .type           _ZN7cutlass13device_kernelINS_4gemm6kernel13GemmUniversalIN4cute5tupleIJiiiiEEENS1_10collective13CollectiveMmaINS1_35MainloopSm100TmaUmmaWarpSpecializedILi24ELi2ELi4ENS5_IJNS4_1CILi1EEESB_SB_EEEEENS5_IJNSA_ILi128EEESE_NSA_ILi16EEEEEENS_10bfloat16_tENS5_IJlSB_lEEESH_SI_NS4_8TiledMMAINS4_8MMA_AtomIJNS4_20SM100_MMA_F16BF16_SSISH_SH_fLi128ELi128ELNS4_4UMMA5MajorE0ELSN_0ELNSM_7ScaleInE0ELSO_0EEEEEENS4_6LayoutISC_NS5_IJNSA_ILi0EEESS_SS_EEEEENS5_IJNS4_10UnderscoreESV_SV_EEEEENS4_13SM90_TMA_LOADENS4_14ComposedLayoutINS4_7SwizzleILi1ELi4ELi3EEENS4_18smem_ptr_flag_bitsILi16EEENSR_INS5_IJNSA_ILi8EEESF_EEENS5_IJSF_SB_EEEEEEEvNS4_8identityESY_S18_vS19_EENS_8epilogue10collective18CollectiveEpilogueINS1B_23Sm100TmaWarpSpecializedILi4ELi2ELi32ELb1ELb0EEEJSG_NS5_IJNSR_ISE_SB_EENSR_INSA_ILi32EEESB_EEEEESH_SI_SH_SI_NS1B_6fusion15FusionCallbacksIS1F_NS1K_17LinearCombinationISH_fSH_fLNS_15FloatRoundStyleE2EEESG_S1J_JEEENS4_5SM1004TMEM4LOAD26SM100_TMEM_LOAD_32dp32b32xESY_NSZ_INS10_ILi2ELi4ELi3EEES13_NSR_INS5_IJS14_S1H_EEENS5_IJS1H_SB_EEEEEEENS4_39AutoVectorizingCopyWithAssumedAlignmentILi128EEENS4_14SM90_TMA_STOREES1Y_S20_S20_EEEvvEEEEvNT_6ParamsE,@function
        .size           _ZN7cutlass13device_kernelINS_4gemm6kernel13GemmUniversalIN4cute5tupleIJiiiiEEENS1_10collective13CollectiveMmaINS1_35MainloopSm100TmaUmmaWarpSpecializedILi24ELi2ELi4ENS5_IJNS4_1CILi1EEESB_SB_EEEEENS5_IJNSA_ILi128EEESE_NSA_ILi16EEEEEENS_10bfloat16_tENS5_IJlSB_lEEESH_SI_NS4_8TiledMMAINS4_8MMA_AtomIJNS4_20SM100_MMA_F16BF16_SSISH_SH_fLi128ELi128ELNS4_4UMMA5MajorE0ELSN_0ELNSM_7ScaleInE0ELSO_0EEEEEENS4_6LayoutISC_NS5_IJNSA_ILi0EEESS_SS_EEEEENS5_IJNS4_10UnderscoreESV_SV_EEEEENS4_13SM90_TMA_LOADENS4_14ComposedLayoutINS4_7SwizzleILi1ELi4ELi3EEENS4_18smem_ptr_flag_bitsILi16EEENSR_INS5_IJNSA_ILi8EEESF_EEENS5_IJSF_SB_EEEEEEEvNS4_8identityESY_S18_vS19_EENS_8epilogue10collective18CollectiveEpilogueINS1B_23Sm100TmaWarpSpecializedILi4ELi2ELi32ELb1ELb0EEEJSG_NS5_IJNSR_ISE_SB_EENSR_INSA_ILi32EEESB_EEEEESH_SI_SH_SI_NS1B_6fusion15FusionCallbacksIS1F_NS1K_17LinearCombinationISH_fSH_fLNS_15FloatRoundStyleE2EEESG_S1J_JEEENS4_5SM1004TMEM4LOAD26SM100_TMEM_LOAD_32dp32b32xESY_NSZ_INS10_ILi2ELi4ELi3EEES13_NSR_INS5_IJS14_S1H_EEENS5_IJS1H_SB_EEEEEEENS4_39AutoVectorizingCopyWithAssumedAlignmentILi128EEENS4_14SM90_TMA_STOREES1Y_S20_S20_EEEvvEEEEvNT_6ParamsE,(.L_x_237 - _ZN7cutlass13device_kernelINS_4gemm6kernel13GemmUniversalIN4cute5tupleIJiiiiEEENS1_10collective13CollectiveMmaINS1_35MainloopSm100TmaUmmaWarpSpecializedILi24ELi2ELi4ENS5_IJNS4_1CILi1EEESB_SB_EEEEENS5_IJNSA_ILi128EEESE_NSA_ILi16EEEEEENS_10bfloat16_tENS5_IJlSB_lEEESH_SI_NS4_8TiledMMAINS4_8MMA_AtomIJNS4_20SM100_MMA_F16BF16_SSISH_SH_fLi128ELi128ELNS4_4UMMA5MajorE0ELSN_0ELNSM_7ScaleInE0ELSO_0EEEEEENS4_6LayoutISC_NS5_IJNSA_ILi0EEESS_SS_EEEEENS5_IJNS4_10UnderscoreESV_SV_EEEEENS4_13SM90_TMA_LOADENS4_14ComposedLayoutINS4_7SwizzleILi1ELi4ELi3EEENS4_18smem_ptr_flag_bitsILi16EEENSR_INS5_IJNSA_ILi8EEESF_EEENS5_IJSF_SB_EEEEEEEvNS4_8identityESY_S18_vS19_EENS_8epilogue10collective18CollectiveEpilogueINS1B_23Sm100TmaWarpSpecializedILi4ELi2ELi32ELb1ELb0EEEJSG_NS5_IJNSR_ISE_SB_EENSR_INSA_ILi32EEESB_EEEEESH_SI_SH_SI_NS1B_6fusion15FusionCallbacksIS1F_NS1K_17LinearCombinationISH_fSH_fLNS_15FloatRoundStyleE2EEESG_S1J_JEEENS4_5SM1004TMEM4LOAD26SM100_TMEM_LOAD_32dp32b32xESY_NSZ_INS10_ILi2ELi4ELi3EEES13_NSR_INS5_IJS14_S1H_EEENS5_IJS1H_SB_EEEEEEENS4_39AutoVectorizingCopyWithAssumedAlignmentILi128EEENS4_14SM90_TMA_STOREES1Y_S20_S20_EEEvvEEEEvNT_6ParamsE)
        .other          _ZN7cutlass13device_kernelINS_4gemm6kernel13GemmUniversalIN4cute5tupleIJiiiiEEENS1_10collective13CollectiveMmaINS1_35MainloopSm100TmaUmmaWarpSpecializedILi24ELi2ELi4ENS5_IJNS4_1CILi1EEESB_SB_EEEEENS5_IJNSA_ILi128EEESE_NSA_ILi16EEEEEENS_10bfloat16_tENS5_IJlSB_lEEESH_SI_NS4_8TiledMMAINS4_8MMA_AtomIJNS4_20SM100_MMA_F16BF16_SSISH_SH_fLi128ELi128ELNS4_4UMMA5MajorE0ELSN_0ELNSM_7ScaleInE0ELSO_0EEEEEENS4_6LayoutISC_NS5_IJNSA_ILi0EEESS_SS_EEEEENS5_IJNS4_10UnderscoreESV_SV_EEEEENS4_13SM90_TMA_LOADENS4_14ComposedLayoutINS4_7SwizzleILi1ELi4ELi3EEENS4_18smem_ptr_flag_bitsILi16EEENSR_INS5_IJNSA_ILi8EEESF_EEENS5_IJSF_SB_EEEEEEEvNS4_8identityESY_S18_vS19_EENS_8epilogue10collective18CollectiveEpilogueINS1B_23Sm100TmaWarpSpecializedILi4ELi2ELi32ELb1ELb0EEEJSG_NS5_IJNSR_ISE_SB_EENSR_INSA_ILi32EEESB_EEEEESH_SI_SH_SI_NS1B_6fusion15FusionCallbacksIS1F_NS1K_17LinearCombinationISH_fSH_fLNS_15FloatRoundStyleE2EEESG_S1J_JEEENS4_5SM1004TMEM4LOAD26SM100_TMEM_LOAD_32dp32b32xESY_NSZ_INS10_ILi2ELi4ELi3EEES13_NSR_INS5_IJS14_S1H_EEENS5_IJS1H_SB_EEEEEEENS4_39AutoVectorizingCopyWithAssumedAlignmentILi128EEENS4_14SM90_TMA_STOREES1Y_S20_S20_EEEvvEEEEvNT_6ParamsE,@"STO_CUDA_ENTRY STV_DEFAULT"
_ZN7cutlass13device_kernelINS_4gemm6kernel13GemmUniversalIN4cute5tupleIJiiiiEEENS1_10collective13CollectiveMmaINS1_35MainloopSm100TmaUmmaWarpSpecializedILi24ELi2ELi4ENS5_IJNS4_1CILi1EEESB_SB_EEEEENS5_IJNSA_ILi128EEESE_NSA_ILi16EEEEEENS_10bfloat16_tENS5_IJlSB_lEEESH_SI_NS4_8TiledMMAINS4_8MMA_AtomIJNS4_20SM100_MMA_F16BF16_SSISH_SH_fLi128ELi128ELNS4_4UMMA5MajorE0ELSN_0ELNSM_7ScaleInE0ELSO_0EEEEEENS4_6LayoutISC_NS5_IJNSA_ILi0EEESS_SS_EEEEENS5_IJNS4_10UnderscoreESV_SV_EEEEENS4_13SM90_TMA_LOADENS4_14ComposedLayoutINS4_7SwizzleILi1ELi4ELi3EEENS4_18smem_ptr_flag_bitsILi16EEENSR_INS5_IJNSA_ILi8EEESF_EEENS5_IJSF_SB_EEEEEEEvNS4_8identityESY_S18_vS19_EENS_8epilogue10collective18CollectiveEpilogueINS1B_23Sm100TmaWarpSpecializedILi4ELi2ELi32ELb1ELb0EEEJSG_NS5_IJNSR_ISE_SB_EENSR_INSA_ILi32EEESB_EEEEESH_SI_SH_SI_NS1B_6fusion15FusionCallbacksIS1F_NS1K_17LinearCombinationISH_fSH_fLNS_15FloatRoundStyleE2EEESG_S1J_JEEENS4_5SM1004TMEM4LOAD26SM100_TMEM_LOAD_32dp32b32xESY_NSZ_INS10_ILi2ELi4ELi3EEES13_NSR_INS5_IJS14_S1H_EEENS5_IJS1H_SB_EEEEEEENS4_39AutoVectorizingCopyWithAssumedAlignmentILi128EEENS4_14SM90_TMA_STOREES1Y_S20_S20_EEEvvEEEEvNT_6ParamsE:
[----:B------:R-:W1:Y:S01]  /*0000*/  LDC R1, c[0x0][0x37c] ;  /* 0x0000df00ff017b82 */ /* 0x000e620000000800 */
[----:B------:R-:W2:Y:S01]  /*0010*/  S2R R101, SR_TID.X ;  /* 0x0000000000657919 */ /* 0x000ea20000002100 */
[----:B------:R-:W3:Y:S01]  /*0020*/  LDCU.64 UR4, c[0x0][0x890] ;  /* 0x00011200ff0477ac */ /* 0x000ee20008000a00 */
[----:B------:R-:W-:Y:S02]  /*0030*/  PRMT R88, RZ, 0x7610, R88 ;  /* 0x00007610ff587816 */ /* 0x000fe40000000058 */
[----:B------:R-:W-:Y:S01]  /*0040*/  ELECT P5, URZ, PT ;  /* 0x0000000000ff782f */ /* 0x000fe200038a0000 */
[----:B------:R-:W4:Y:S01]  /*0050*/  LDCU.64 UR46, c[0x0][0x358] ;  /* 0x00006b00ff2e77ac */ /* 0x000f220008000a00 */
[----:B---3--:R-:W-:-:S04]  /*0060*/  UISETP.NE.U32.AND UP0, UPT, UR4, URZ, UPT ;  /* 0x000000ff0400728c */ /* 0x008fc8000bf05070 */
[----:B------:R-:W-:Y:S01]  /*0070*/  UISETP.NE.AND.EX UP0, UPT, UR5, URZ, UPT, UP0 ;  /* 0x000000ff0500728c */ /* 0x000fe2000bf05300 */
[----:B--2---:R-:W-:-:S05]  /*0080*/  SHF.R.U32.HI R92, RZ, 0x5, R101 ;  /* 0x00000005ff5c7819 */ /* 0x004fca0000011665 */
[----:B------:R-:W2:Y:S02]  /*0090*/  SHFL.IDX PT, R0, R92, RZ, 0x1f ;  /* 0x00001fff5c007589 */ /* 0x000ea400000e0000 */
[----:B--2---:R-:W-:Y:S01]  /*00a0*/  R2UR UR8, R0 ;  /* 0x00000000000872ca */ /* 0x004fe200000e0000 */
[----:B-1--4-:R-:W-:-:S14]  /*00b0*/  BRA.U UP0, `(.L_x_0) ;  /* 0x00000001002c7547 */ /* 0x012fdc000b800000 */
[----:B------:R-:W1:Y:S02]  /*00c0*/  LDCU.64 UR6, c[0x0][0x888] ;  /* 0x00011100ff0677ac */ /* 0x000e640008000a00 */
[----:B-1----:R-:W-:-:S04]  /*00d0*/  UISETP.NE.U32.AND UP0, UPT, UR6, URZ, UPT ;  /* 0x000000ff0600728c */ /* 0x002fc8000bf05070 */
[----:B------:R-:W-:-:S09]  /*00e0*/  UISETP.NE.AND.EX UP0, UPT, UR7, URZ, UPT, UP0 ;  /* 0x000000ff0700728c */ /* 0x000fd2000bf05300 */
[----:B------:R-:W-:Y:S05]  /*00f0*/  BRA.U !UP0, `(.L_x_1) ;  /* 0x0000000108107547 */ /* 0x000fea000b800000 */
[----:B------:R-:W1:Y:S02]  /*0100*/  LDC.64 R2, c[0x0][0x888] ;  /* 0x00022200ff027b82 */ /* 0x000e640000000a00 */
[----:B-1----:R1:W5:Y:S01]  /*0110*/  LDG.E R49, desc[UR46][R2.64] ;  /* 0x0000002e02317981 */ /* 0x002362000c1e1900 */
[----:B------:R-:W-:Y:S01]  /*0120*/  HFMA2 R88, -RZ, RZ, 0, 5.9604644775390625e-08 ;  /* 0x00000001ff587431 */ /* 0x000fe200000001ff */
[----:B------:R-:W-:Y:S05]  /*0130*/  BRA `(.L_x_0) ;  /* 0x00000000000c7947 */ /* 0x000fea0003800000 */
.L_x_1:
[----:B------:R-:W1:Y:S01]  /*0140*/  LDCU UR6, c[0x0][0x880] ;  /* 0x00011000ff0677ac */ /* 0x000e620008000800 */
[----:B------:R-:W-:Y:S01]  /*0150*/  HFMA2 R88, -RZ, RZ, 0, 5.9604644775390625e-08 ;  /* 0x00000001ff587431 */ /* 0x000fe200000001ff */
[----:B-1----:R-:W-:-:S07]  /*0160*/  MOV R49, UR6 ;  /* 0x0000000600317c02 */ /* 0x002fce0008000f00 */
.L_x_0:
[----:B------:R-:W2:Y:S02]  /*0170*/  LDCU.64 UR6, c[0x0][0x8b0] ;  /* 0x00011600ff0677ac */ /* 0x000ea40008000a00 */
[----:B--2---:R-:W-:-:S04]  /*0180*/  UISETP.NE.U32.AND UP0, UPT, UR6, URZ, UPT ;  /* 0x000000ff0600728c */ /* 0x004fc8000bf05070 */
[----:B------:R-:W-:-:S09]  /*0190*/  UISETP.NE.AND.EX UP0, UPT, UR7, URZ, UPT, UP0 ;  /* 0x000000ff0700728c */ /* 0x000fd2000bf05300 */
[----:B------:R-:W-:Y:S05]  /*01a0*/  BRA.U UP0, `(.L_x_2) ;  /* 0x0000000100247547 */ /* 0x000fea000b800000 */
[----:B------:R-:W2:Y:S02]  /*01b0*/  LDCU.64 UR6, c[0x0][0x8a8] ;  /* 0x00011500ff0677ac */ /* 0x000ea40008000a00 */
[----:B--2---:R-:W-:-:S04]  /*01c0*/  UISETP.NE.U32.AND UP0, UPT, UR6, URZ, UPT ;  /* 0x000000ff0600728c */ /* 0x004fc8000bf05070 */
[----:B------:R-:W-:-:S09]  /*01d0*/  UISETP.NE.AND.EX UP0, UPT, UR7, URZ, UPT, UP0 ;  /* 0x000000ff0700728c */ /* 0x000fd2000bf05300 */
[----:B------:R-:W-:Y:S05]  /*01e0*/  BRA.U !UP0, `(.L_x_3) ;  /* 0x00000001080c7547 */ /* 0x000fea000b800000 */
[----:B-1----:R-:W1:Y:S02]  /*01f0*/  LDC.64 R2, c[0x0][0x8a8] ;  /* 0x00022a00ff027b82 */ /* 0x002e640000000a00 */
[----:B-1----:R2:W5:Y:S01]  /*0200*/  LDG.E R47, desc[UR46][R2.64] ;  /* 0x0000002e022f7981 */ /* 0x002562000c1e1900 */
[----:B------:R-:W-:Y:S05]  /*0210*/  BRA `(.L_x_2) ;  /* 0x0000000000087947 */ /* 0x000fea0003800000 */
.L_x_3:
[----:B------:R-:W2:Y:S02]  /*0220*/  LDCU UR6, c[0x0][0x8a0] ;  /* 0x00011400ff0677ac */ /* 0x000ea40008000800 */
[----:B--2---:R-:W-:Y:S02]  /*0230*/  MOV R47, UR6 ;  /* 0x00000006002f7c02 */ /* 0x004fe40008000f00 */
.L_x_2:
[----:B------:R-:W-:Y:S01]  /*0240*/  IMAD.U32 R0, RZ, RZ, UR8 ;  /* 0x00000008ff007e24 */ /* 0x000fe2000f8e00ff */
[----:B------:R-:W-:Y:S04]  /*0250*/  BSSY.RECONVERGENT B0, `(.L_x_4) ;  /* 0x000000c000007945 */ /* 0x000fe80003800200 */
[C---:B------:R-:W-:Y:S02]  /*0260*/  ISETP.NE.OR P1, PT, R0.reuse, 0x1, !P5 ;  /* 0x000000010000780c */ /* 0x040fe40006f25670 */
[----:B------:R-:W-:-:S11]  /*0270*/  ISETP.NE.OR P0, PT, R0, 0x3, !P5 ;  /* 0x000000030000780c */ /* 0x000fd60006f05670 */
[----:B------:R-:W-:Y:S05]  /*0280*/  @P1 BRA `(.L_x_5) ;  /* 0x0000000000201947 */ /* 0x000fea0003800000 */
[----:B------:R-:W3:Y:S02]  /*0290*/  LDCU.64 UR6, c[0x0][0x348] ;  /* 0x00006900ff0677ac */ /* 0x000ee40008000a00 */
[----:B---3--:R-:W-:Y:S02]  /*02a0*/  UIADD3 UR10, UP1, UPT, UR6, 0x80, URZ ;  /* 0x00000080060a7890 */ /* 0x008fe4000ff3e0ff */
[----:B------:R-:W-:Y:S02]  /*02b0*/  UIADD3 UR6, UP0, UPT, UR6, 0x180, URZ ;  /* 0x0000018006067890 */ /* 0x000fe4000ff1e0ff */
[----:B------:R-:W-:Y:S02]  /*02c0*/  UIADD3.X UR11, UPT, UPT, URZ, UR7, URZ, UP1, !UPT ;  /* 0x00000007ff0b7290 */ /* 0x000fe40008ffe4ff */
[----:B------:R-:W-:-:S07]  /*02d0*/  UIADD3.X UR7, UPT, UPT, URZ, UR7, URZ, UP0, !UPT ;  /* 0x00000007ff077290 */ /* 0x000fce00087fe4ff */
[----:B------:R3:W-:Y:S02]  /*02e0*/  UTMACCTL.PF [UR10] ;  /* 0x000000000a0079b9 */ /* 0x0007e40008040000 */
[----:B------:R3:W-:Y:S02]  /*02f0*/  UTMACCTL.PF [UR6] ;  /* 0x00000000060079b9 */ /* 0x0007e40008040000 */
[----:B---3--:R-:W-:Y:S01]  /*0300*/  NOP ;  /* 0x0000000000007918 */ /* 0x008fe20000000000 */
.L_x_5:
[----:B------:R-:W-:Y:S05]  /*0310*/  BSYNC.RECONVERGENT B0 ;  /* 0x0000000000007941 */ /* 0x000fea0003800200 */
.L_x_4:
[----:B------:R-:W-:Y:S04]  /*0320*/  BSSY.RECONVERGENT B0, `(.L_x_6) ;  /* 0x000000a000007945 */ /* 0x000fe80003800200 */
        /* <DEDUP_REMOVED lines=9> */
.L_x_7:
[----:B------:R-:W-:Y:S05]  /*03c0*/  BSYNC.RECONVERGENT B0 ;  /* 0x0000000000007941 */ /* 0x000fea0003800200 */
.L_x_6:
[----:B------:R-:W3:Y:S01]  /*03d0*/  LDCU.64 UR6, c[0x0][0x888] ;  /* 0x00011100ff0677ac */ /* 0x000ee20008000a00 */
[----:B------:R-:W-:Y:S02]  /*03e0*/  UISETP.EQ.U32.AND UP1, UPT, UR4, URZ, UPT ;  /* 0x000000ff0400728c */ /* 0x000fe4000bf22070 */
[----:B------:R-:W-:Y:S02]  /*03f0*/  UPLOP3.LUT UP2, UPT, UPT, UPT, UPT, 0x80, 0x8 ;  /* 0x000000000008789c */ /* 0x000fe40003f4f070 */
[----:B---3--:R-:W-:-:S04]  /*0400*/  UISETP.NE.U32.AND UP0, UPT, UR6, URZ, UPT ;  /* 0x000000ff0600728c */ /* 0x008fc8000bf05070 */
[----:B------:R-:W-:-:S04]  /*0410*/  UISETP.NE.AND.EX UP0, UPT, UR7, URZ, UPT, UP0 ;  /* 0x000000ff0700728c */ /* 0x000fc8000bf05300 */
[----:B------:R-:W-:-:S04]  /*0420*/  UISETP.EQ.OR.EX UP3, UPT, UR5, URZ, !UP0, UP1 ;  /* 0x000000ff0500728c */ /* 0x000fc8000c762710 */
[----:B------:R-:W-:-:S05]  /*0430*/  UP2UR UR50, UPR, URZ, 0x8 ;  /* 0x00000008ff327883 */ /* 0x000fca0008000000 */
[----:B------:R-:W-:Y:S07]  /*0440*/  BRA.U !UP3, `(.L_x_8) ;  /* 0x000000010b207547 */ /* 0x000fee000b800000 */
[----:B------:R-:W-:Y:S01]  /*0450*/  UISETP.NE.U32.AND UP2, UPT, UR4, URZ, UPT ;  /* 0x000000ff0400728c */ /* 0x000fe2000bf45070 */
[----:B-----5:R-:W-:Y:S01]  /*0460*/  FSETP.NEU.AND P0, PT, R49, RZ, PT ;  /* 0x000000ff3100720b */ /* 0x020fe20003f0d000 */
[----:B------:R-:W-:Y:S02]  /*0470*/  USEL UR4, URZ, 0xffffffff, UP0 ;  /* 0xffffffffff047887 */ /* 0x000fe40008000000 */
[----:B------:R-:W-:-:S10]  /*0480*/  UISETP.NE.AND.EX UP2, UPT, UR5, URZ, UPT, UP2 ;  /* 0x000000ff0500728c */ /* 0x000fd4000bf45320 */
[----:B------:R-:W-:Y:S01]  /*0490*/  VOTEU.ANY UP1, P0 ;  /* 0x0000000000ff7886 */ /* 0x000fe20000020100 */
[----:B------:R-:W-:-:S04]  /*04a0*/  @!UP2 USEL UR4, URZ, 0xffffffff, UP1 ;  /* 0xffffffffff04a887 */ /* 0x000fc80008800000 */
[----:B------:R-:W-:-:S04]  /*04b0*/  ULOP3.LUT UR4, UR4, 0x1, URZ, 0xc0, !UPT ;  /* 0x0000000104047892 */ /* 0x000fc8000f8ec0ff */
[----:B------:R-:W-:-:S11]  /*04c0*/  UISETP.NE.U32.AND UP2, UPT, UR4, 0x1, UPT ;  /* 0x000000010400788c */ /* 0x000fd6000bf45070 */
.L_x_8:
[----:B-12---:R-:W1:Y:S01]  /*04d0*/  SHFL.IDX PT, R2, R92, RZ, 0x1f ;  /* 0x00001fff5c027589 */ /* 0x006e6200000e0000 */
[----:B------:R-:W-:-:S04]  /*04e0*/  UISETP.NE.AND UP1, UPT, UR8, 0x2, UPT ;  /* 0x000000020800788c */ /* 0x000fc8000bf25270 */
[----:B------:R-:W-:Y:S01]  /*04f0*/  USEL UR6, URZ, 0x1, UP1 ;  /* 0x00000001ff067887 */ /* 0x000fe20008800000 */
[----:B-1----:R-:W-:-:S13]  /*0500*/  ISETP.NE.AND P0, PT, R2, RZ, PT ;  /* 0x000000ff0200720c */ /* 0x002fda0003f05270 */
[----:B------:R-:W-:Y:S05]  /*0510*/  @P0 BRA `(.L_x_9) ;  /* 0x0000000000f40947 */ /* 0x000fea0003800000 */
[----:B------:R-:W-:Y:S01]  /*0520*/  ELECT P0, URZ, PT ;  /* 0x0000000000ff782f */ /* 0x000fe20003800000 */
[----:B------:R-:W-:-:S12]  /*0530*/  BSSY.RECONVERGENT B0, `(.L_x_9) ;  /* 0x000003b000007945 */ /* 0x000fd80003800200 */
[----:B------:R-:W-:Y:S05]  /*0540*/  @!P0 BRA `(.L_x_10) ;  /* 0x0000000000e48947 */ /* 0x000fea0003800000 */
[----:B------:R-:W1:Y:S01]  /*0550*/  S2UR UR5, SR_CgaCtaId ;  /* 0x00000000000579c3 */ /* 0x000e620000008800 */
[----:B------:R-:W-:Y:S01]  /*0560*/  UMOV UR7, 0x400 ;  /* 0x0000040000077882 */ /* 0x000fe20000000000 */
[----:B------:R-:W-:Y:S02]  /*0570*/  UMOV UR4, 0x1 ;  /* 0x0000000100047882 */ /* 0x000fe40000000000 */
[----:B------:R-:W-:-:S04]  /*0580*/  UIADD3 UR10, UPT, UPT, -UR4, 0x100000, URZ ;  /* 0x00100000040a7890 */ /* 0x000fc8000fffe1ff */
[----:B------:R-:W-:Y:S02]  /*0590*/  USHF.L.U32 UR11, UR10, 0xb, URZ ;  /* 0x0000000b0a0b7899 */ /* 0x000fe400080006ff */
[----:B------:R-:W-:Y:S02]  /*05a0*/  USHF.L.U32 UR10, UR10, 0x1, URZ ;  /* 0x000000010a0a7899 */ /* 0x000fe400080006ff */
[----:B-1----:R-:W-:Y:S01]  /*05b0*/  ULEA UR5, UR5, UR7, 0x18 ;  /* 0x0000000705057291 */ /* 0x002fe2000f8ec0ff */
[----:B------:R-:W1:Y:S11]  /*05c0*/  FENCE.VIEW.ASYNC.S ;  /* 0x00000000000073c6 */ /* 0x000e760000000000 */
[----:B-1----:R1:W2:Y:S01]  /*05d0*/  SYNCS.EXCH.64 URZ, [UR5], UR10 ;  /* 0x0000000a05ff75b2 */ /* 0x0022a20008000100 */
[----:B------:R1:W3:Y:S01]  /*05e0*/  SYNCS.EXCH.64 URZ, [UR5+0xc0], UR10 ;  /* 0x0000c00a05ff75b2 */ /* 0x0002e20008000100 */
[----:B------:R1:W4:Y:S01]  /*05f0*/  SYNCS.EXCH.64 URZ, [UR5+0x8], UR10 ;  /* 0x0000080a05ff75b2 */ /* 0x0003220008000100 */
[----:B------:R1:W1:Y:S01]  /*0600*/  SYNCS.EXCH.64 URZ, [UR5+0xc8], UR10 ;  /* 0x0000c80a05ff75b2 */ /* 0x0002620008000100 */
        /* <DEDUP_REMOVED lines=44> */
[----:B--234-:R-:W-:Y:S01]  /*08d0*/  NOP ;  /* 0x0000000000007918 */ /* 0x01cfe20000000000 */
.L_x_10:
[----:B-1----:R-:W-:Y:S05]  /*08e0*/  BSYNC.RECONVERGENT B0 ;  /* 0x0000000000007941 */ /* 0x002fea0003800200 */
.L_x_9:
[----:B------:R-:W1:Y:S01]  /*08f0*/  SHFL.IDX PT, R2, R92, RZ, 0x1f ;  /* 0x00001fff5c027589 */ /* 0x000e6200000e0000 */
[----:B------:R-:W-:Y:S01]  /*0900*/  NOP ;  /* 0x0000000000007918 */ /* 0x000fe20000000000 */
[----:B-1----:R-:W-:-:S13]  /*0910*/  ISETP.NE.AND P0, PT, R2, 0x1, PT ;  /* 0x000000010200780c */ /* 0x002fda0003f05270 */
[----:B------:R-:W-:Y:S05]  /*0920*/  @P0 BRA `(.L_x_11) ;  /* 0x0000000000580947 */ /* 0x000fea0003800000 */
[----:B------:R-:W1:Y:S01]  /*0930*/  S2UR UR7, SR_CgaCtaId ;  /* 0x00000000000779c3 */ /* 0x000e620000008800 */
[----:B------:R-:W-:Y:S01]  /*0940*/  UMOV UR9, 0x400 ;  /* 0x0000040000097882 */ /* 0x000fe20000000000 */
[----:B------:R-:W-:Y:S01]  /*0950*/  UMOV UR5, 0x20 ;  /* 0x0000002000057882 */ /* 0x000fe20000000000 */
[----:B------:R-:W-:Y:S01]  /*0960*/  UMOV UR4, 0x80 ;  /* 0x0000008000047882 */ /* 0x000fe20000000000 */
[----:B------:R-:W-:-:S04]  /*0970*/  UIADD3 UR10, UPT, UPT, -UR5, 0x100000, URZ ;  /* 0x00100000050a7890 */ /* 0x000fc8000fffe1ff */
[----:B------:R-:W-:Y:S02]  /*0980*/  USHF.L.U32 UR11, UR10, 0xb, URZ ;  /* 0x0000000b0a0b7899 */ /* 0x000fe400080006ff */
[----:B------:R-:W-:Y:S02]  /*0990*/  USHF.L.U32 UR10, UR10, 0x1, URZ ;  /* 0x000000010a0a7899 */ /* 0x000fe400080006ff */
[----:B------:R-:W-:-:S04]  /*09a0*/  UIADD3 UR4, UPT, UPT, -UR4, 0x100000, URZ ;  /* 0x0010000004047890 */ /* 0x000fc8000fffe1ff */
[----:B------:R-:W-:Y:S02]  /*09b0*/  USHF.L.U32 UR5, UR4, 0xb, URZ ;  /* 0x0000000b04057899 */ /* 0x000fe400080006ff */
[----:B------:R-:W-:Y:S01]  /*09c0*/  USHF.L.U32 UR4, UR4, 0x1, URZ ;  /* 0x0000000104047899 */ /* 0x000fe200080006ff */
[----:B------:R-:W-:Y:S01]  /*09d0*/  ELECT P0, URZ, PT ;  /* 0x0000000000ff782f */ /* 0x000fe20003800000 */
[----:B-1----:R-:W-:Y:S01]  /*09e0*/  ULEA UR7, UR7, UR9, 0x18 ;  /* 0x0000000907077291 */ /* 0x002fe2000f8ec0ff */
[----:B------:R-:W1:Y:S11]  /*09f0*/  FENCE.VIEW.ASYNC.S ;  /* 0x00000000000073c6 */ /* 0x000e760000000000 */
[----:B-1----:R1:W2:Y:S01]  /*0a00*/  SYNCS.EXCH.64 URZ, [UR7+0x180], UR10 ;  /* 0x0001800a07ff75b2 */ /* 0x0022a20008000100 */
[----:B------:R1:W3:Y:S01]  /*0a10*/  SYNCS.EXCH.64 URZ, [UR7+0x1a0], UR4 ;  /* 0x0001a00407ff75b2 */ /* 0x0002e20008000100 */
[----:B------:R1:W4:Y:S01]  /*0a20*/  SYNCS.EXCH.64 URZ, [UR7+0x188], UR10 ;  /* 0x0001880a07ff75b2 */ /* 0x0003220008000100 */
[----:B------:R1:W1:Y:S01]  /*0a30*/  SYNCS.EXCH.64 URZ, [UR7+0x1a8], UR4 ;  /* 0x0001a80407ff75b2 */ /* 0x0002620008000100 */
[----:B------:R1:W1:Y:S01]  /*0a40*/  SYNCS.EXCH.64 URZ, [UR7+0x190], UR10 ;  /* 0x0001900a07ff75b2 */ /* 0x0002620008000100 */
[----:B------:R1:W1:Y:S01]  /*0a50*/  SYNCS.EXCH.64 URZ, [UR7+0x1b0], UR4 ;  /* 0x0001b00407ff75b2 */ /* 0x0002620008000100 */
[----:B------:R1:W1:Y:S01]  /*0a60*/  SYNCS.EXCH.64 URZ, [UR7+0x198], UR10 ;  /* 0x0001980a07ff75b2 */ /* 0x0002620008000100 */
[----:B------:R1:W1:Y:S01]  /*0a70*/  SYNCS.EXCH.64 URZ, [UR7+0x1b8], UR4 ;  /* 0x0001b80407ff75b2 */ /* 0x0002620008000100 */
[----:B------:R-:W-:Y:S01]  /*0a80*/  NOP ;  /* 0x0000000000007918 */ /* 0x000fe20000000000 */
.L_x_11:
[----:B------:R-:W2:Y:S01]  /*0a90*/  SHFL.IDX PT, R2, R92, RZ, 0x1f ;  /* 0x00001fff5c027589 */ /* 0x000ea200000e0000 */
[----:B------:R-:W-:Y:S01]  /*0aa0*/  NOP ;  /* 0x0000000000007918 */ /* 0x000fe20000000000 */
[----:B--2---:R-:W-:-:S13]  /*0ab0*/  ISETP.NE.AND P0, PT, R2, 0x3, PT ;  /* 0x000000030200780c */ /* 0x004fda0003f05270 */
[----:B------:R-:W-:Y:S05]  /*0ac0*/  @P0 BRA `(.L_x_12) ;  /* 0x0000000000300947 */ /* 0x000fea0003800000 */
[----:B-1----:R-:W1:Y:S01]  /*0ad0*/  S2UR UR5, SR_CgaCtaId ;  /* 0x00000000000579c3 */ /* 0x002e620000008800 */
[----:B------:R-:W-:Y:S01]  /*0ae0*/  UMOV UR7, 0x400 ;  /* 0x0000040000077882 */ /* 0x000fe20000000000 */
[----:B------:R-:W-:Y:S01]  /*0af0*/  UMOV UR4, 0x20 ;  /* 0x0000002000047882 */ /* 0x000fe20000000000 */
[----:B------:R-:W-:Y:S01]  /*0b00*/  ELECT P0, URZ, PT ;  /* 0x0000000000ff782f */ /* 0x000fe20003800000 */
[----:B------:R-:W-:-:S04]  /*0b10*/  UIADD3 UR10, UPT, UPT, -UR4, 0x100000, URZ ;  /* 0x00100000040a7890 */ /* 0x000fc8000fffe1ff */
[----:B------:R-:W-:Y:S02]  /*0b20*/  USHF.L.U32 UR11, UR10, 0xb, URZ ;  /* 0x0000000b0a0b7899 */ /* 0x000fe400080006ff */
[----:B------:R-:W-:Y:S02]  /*0b30*/  USHF.L.U32 UR10, UR10, 0x1, URZ ;  /* 0x000000010a0a7899 */ /* 0x000fe400080006ff */
[----:B-1----:R-:W-:Y:S01]  /*0b40*/  ULEA UR5, UR5, UR7, 0x18 ;  /* 0x0000000705057291 */ /* 0x002fe2000f8ec0ff */
[----:B------:R-:W1:Y:S11]  /*0b50*/  FENCE.VIEW.ASYNC.S ;  /* 0x00000000000073c6 */ /* 0x000e760000000000 */
[----:B-1----:R2:W1:Y:S01]  /*0b60*/  SYNCS.EXCH.64 URZ, [UR5+0x1c0], UR10 ;  /* 0x0001c00a05ff75b2 */ /* 0x0024620008000100 */
[----:B------:R2:W1:Y:S02]  /*0b70*/  SYNCS.EXCH.64 URZ, [UR5+0x1c8], UR10 ;  /* 0x0001c80a05ff75b2 */ /* 0x0004640008000100 */
[----:B--2---:R-:W-:Y:S01]  /*0b80*/  NOP ;  /* 0x0000000000007918 */ /* 0x004fe20000000000 */
.L_x_12:
[----:B------:R-:W2:Y:S01]  /*0b90*/  SHFL.IDX PT, R2, R92, RZ, 0x1f ;  /* 0x00001fff5c027589 */ /* 0x000ea200000e0000 */
[----:B------:R-:W-:Y:S01]  /*0ba0*/  NOP ;  /* 0x0000000000007918 */ /* 0x000fe20000000000 */
[----:B--2---:R-:W-:-:S13]  /*0bb0*/  ISETP.NE.AND P0, PT, R2, 0x4, PT ;  /* 0x000000040200780c */ /* 0x004fda0003f05270 */
[----:B------:R-:W-:Y:S05]  /*0bc0*/  @P0 BRA `(.L_x_13) ;  /* 0x00000000004c0947 */ /* 0x000fea0003800000 */
[----:B-1----:R-:W1:Y:S01]  /*0bd0*/  S2UR UR5, SR_CgaCtaId ;  /* 0x00000000000579c3 */ /* 0x002e620000008800 */
[----:B------:R-:W-:Y:S01]  /*0be0*/  UMOV UR9, 0x100 ;  /* 0x0000010000097882 */ /* 0x000fe20000000000 */
[----:B------:R-:W-:Y:S01]  /*0bf0*/  UMOV UR7, 0x400 ;  /* 0x0000040000077882 */ /* 0x000fe20000000000 */
[----:B------:R-:W-:Y:S01]  /*0c00*/  USEL UR9, UR9, 0xe0, UP2 ;  /* 0x000000e009097887 */ /* 0x000fe20009000000 */
[----:B------:R-:W-:Y:S01]  /*0c10*/  UMOV UR4, 0x1 ;  /* 0x0000000100047882 */ /* 0x000fe20000000000 */
[----:B------:R-:W-:Y:S01]  /*0c20*/  ELECT P0, URZ, PT ;  /* 0x0000000000ff782f */ /* 0x000fe20003800000 */
[----:B------:R-:W-:-:S04]  /*0c30*/  UIADD3 UR10, UPT, UPT, -UR4, 0x100000, URZ ;  /* 0x00100000040a7890 */ /* 0x000fc8000fffe1ff */
[----:B------:R-:W-:Y:S02]  /*0c40*/  USHF.L.U32 UR11, UR10, 0xb, URZ ;  /* 0x0000000b0a0b7899 */ /* 0x000fe400080006ff */
[----:B------:R-:W-:Y:S02]  /*0c50*/  USHF.L.U32 UR10, UR10, 0x1, URZ ;  /* 0x000000010a0a7899 */ /* 0x000fe400080006ff */
[----:B------:R-:W-:-:S04]  /*0c60*/  UIADD3 UR12, UPT, UPT, -UR9, 0x100000, URZ ;  /* 0x00100000090c7890 */ /* 0x000fc8000fffe1ff */
[----:B------:R-:W-:Y:S02]  /*0c70*/  USHF.L.U32 UR13, UR12, 0xb, URZ ;  /* 0x0000000b0c0d7899 */ /* 0x000fe400080006ff */
[----:B------:R-:W-:Y:S02]  /*0c80*/  USHF.L.U32 UR12, UR12, 0x1, URZ ;  /* 0x000000010c0c7899 */ /* 0x000fe400080006ff */
[----:B-1----:R-:W-:Y:S01]  /*0c90*/  ULEA UR5, UR5, UR7, 0x18 ;  /* 0x0000000705057291 */ /* 0x002fe2000f8ec0ff */
[----:B------:R-:W1:Y:S11]  /*0ca0*/  FENCE.VIEW.ASYNC.S ;  /* 0x00000000000073c6 */ /* 0x000e760000000000 */
[----:B-1----:R2:W1:Y:S01]  /*0cb0*/  SYNCS.EXCH.64 URZ, [UR5+0x1d0], UR10 ;  /* 0x0001d00a05ff75b2 */ /* 0x0024620008000100 */
[----:B------:R2:W1:Y:S01]  /*0cc0*/  SYNCS.EXCH.64 URZ, [UR5+0x1e0], UR12 ;  /* 0x0001e00c05ff75b2 */ /* 0x0004620008000100 */
[----:B------:R2:W1:Y:S01]  /*0cd0*/  SYNCS.EXCH.64 URZ, [UR5+0x1d8], UR10 ;  /* 0x0001d80a05ff75b2 */ /* 0x0004620008000100 */
[----:B------:R2:W1:Y:S02]  /*0ce0*/  SYNCS.EXCH.64 URZ, [UR5+0x1e8], UR12 ;  /* 0x0001e80c05ff75b2 */ /* 0x0004640008000100 */
[----:B--2---:R-:W-:Y:S01]  /*0cf0*/  NOP ;  /* 0x0000000000007918 */ /* 0x004fe20000000000 */
.L_x_13:
[----:B------:R-:W2:Y:S01]  /*0d00*/  SHFL.IDX PT, R2, R92, RZ, 0x1f ;  /* 0x00001fff5c027589 */ /* 0x000ea200000e0000 */
[----:B------:R-:W-:Y:S01]  /*0d10*/  NOP ;  /* 0x0000000000007918 */ /* 0x000fe20000000000 */
[----:B--2---:R-:W-:-:S13]  /*0d20*/  ISETP.NE.AND P0, PT, R2, 0x5, PT ;  /* 0x000000050200780c */ /* 0x004fda0003f05270 */
[----:B------:R-:W-:Y:S05]  /*0d30*/  @P0 BRA `(.L_x_14) ;  /* 0x0000000000580947 */ /* 0x000fea0003800000 */
[----:B-1----:R-:W1:Y:S01]  /*0d40*/  S2UR UR7, SR_CgaCtaId ;  /* 0x00000000000779c3 */ /* 0x002e620000008800 */
        /* <DEDUP_REMOVED lines=12> */
[----:B-1----:R2:W1:Y:S01]  /*0e10*/  SYNCS.EXCH.64 URZ, [UR7+0x1f0], UR10 ;  /* 0x0001f00a07ff75b2 */ /* 0x0024620008000100 */
[----:B------:R2:W1:Y:S01]  /*0e20*/  SYNCS.EXCH.64 URZ, [UR7+0x210], UR4 ;  /* 0x0002100407ff75b2 */ /* 0x0004620008000100 */
[----:B------:R2:W1:Y:S01]  /*0e30*/  SYNCS.EXCH.64 URZ, [UR7+0x1f8], UR10 ;  /* 0x0001f80a07ff75b2 */ /* 0x0004620008000100 */
[----:B------:R2:W1:Y:S01]  /*0e40*/  SYNCS.EXCH.64 URZ, [UR7+0x218], UR4 ;  /* 0x0002180407ff75b2 */ /* 0x0004620008000100 */
[----:B------:R2:W1:Y:S01]  /*0e50*/  SYNCS.EXCH.64 URZ, [UR7+0x200], UR10 ;  /* 0x0002000a07ff75b2 */ /* 0x0004620008000100 */
[----:B------:R2:W1:Y:S01]  /*0e60*/  SYNCS.EXCH.64 URZ, [UR7+0x220], UR4 ;  /* 0x0002200407ff75b2 */ /* 0x0004620008000100 */
[----:B------:R2:W1:Y:S01]  /*0e70*/  SYNCS.EXCH.64 URZ, [UR7+0x208], UR10 ;  /* 0x0002080a07ff75b2 */ /* 0x0004620008000100 */
[----:B------:R2:W1:Y:S02]  /*0e80*/  SYNCS.EXCH.64 URZ, [UR7+0x228], UR4 ;  /* 0x0002280407ff75b2 */ /* 0x0004640008000100 */
[----:B--2---:R-:W-:Y:S01]  /*0e90*/  NOP ;  /* 0x0000000000007918 */ /* 0x004fe20000000000 */
.L_x_14:
        /* <DEDUP_REMOVED lines=18> */
.L_x_15:
[----:B-1----:R-:W1:Y:S01]  /*0fc0*/  S2UR UR5, SR_CTAID.X ;  /* 0x00000000000579c3 */ /* 0x002e620000002500 */
[----:B------:R-:W-:-:S05]  /*0fd0*/  CS2R.32 R87, SR_CgaSize ;  /* 0x0000000000577805 */ /* 0x000fca0000008a00 */
[----:B------:R-:W-:-:S05]  /*0fe0*/  IMAD R87, R87, -0xa0, RZ ;  /* 0xffffff6057577824 */ /* 0x000fca00078e02ff */
[----:B------:R-:W-:-:S14]  /*0ff0*/  R2UR UR9, R87 ;  /* 0x00000000570972ca */ /* 0x000fdc00000e0000 */
[----:B------:R-:W2:Y:S01]  /*1000*/  LDCU UR9, c[0x0][UR9+0x2b0] ;  /* 0x00005600090977ac */ /* 0x000ea20008000800 */
[----:B------:R-:W-:Y:S01]  /*1010*/  NOP ;  /* 0x0000000000007918 */ /* 0x000fe20000000000 */
[----:B------:R-:W-:-:S05]  /*1020*/  CS2R.32 R87, SR_CgaSize ;  /* 0x0000000000577805 */ /* 0x000fca0000008a00 */
[----:B------:R-:W-:-:S05]  /*1030*/  IMAD R87, R87, -0xa0, RZ ;  /* 0xffffff6057577824 */ /* 0x000fca00078e02ff */
[----:B------:R-:W-:-:S14]  /*1040*/  R2UR UR7, R87 ;  /* 0x00000000570772ca */ /* 0x000fdc00000e0000 */
[----:B------:R-:W3:Y:S01]  /*1050*/  LDCU UR7, c[0x0][UR7+0x2b4] ;  /* 0x00005680070777ac */ /* 0x000ee20008000800 */
[----:B------:R-:W4:Y:S08]  /*1060*/  S2UR UR4, SR_CTAID.Y ;  /* 0x00000000000479c3 */ /* 0x000f300000002600 */
[----:B------:R-:W3:Y:S01]  /*1070*/  LDC R10, c[0x0][0xb24] ;  /* 0x0002c900ff0a7b82 */ /* 0x000ee20000000800 */
[----:B-1----:R-:W-:-:S02]  /*1080*/  I2FP.F32.U32 R87, UR5 ;  /* 0x0000000500577c45 */ /* 0x002fc40008201000 */
[----:B------:R-:W-:-:S05]  /*1090*/  CS2R.32 R3, SR_CgaSize ;  /* 0x0000000000037805 */ /* 0x000fca0000008a00 */
[----:B------:R-:W-:-:S06]  /*10a0*/  IMAD R3, R3, -0xa0, RZ ;  /* 0xffffff6003037824 */ /* 0x000fcc00078e02ff */
[----:B------:R-:W1:Y:S01]  /*10b0*/  LDC R3, c[0x0][R3+0x2a0] ;  /* 0x0000a80003037b82 */ /* 0x000e620000000800 */
[----:B------:R-:W-:Y:S01]  /*10c0*/  MOV R15, UR5 ;  /* 0x00000005000f7c02 */ /* 0x000fe20008000f00 */
[----:B--2---:R-:W-:Y:S01]  /*10d0*/  FMUL R87, R87, UR9 ;  /* 0x0000000957577c20 */ /* 0x004fe20008400000 */
[----:B----4-:R-:W-:Y:S02]  /*10e0*/  I2FP.F32.U32 R86, UR4 ;  /* 0x0000000400567c45 */ /* 0x010fe40008201000 */
[----:B------:R-:W-:-:S05]  /*10f0*/  CS2R.32 R2, SR_CgaSize ;  /* 0x0000000000027805 */ /* 0x000fca0000008a00 */
[----:B------:R-:W-:-:S06]  /*1100*/  IMAD R2, R2, -0xa0, RZ ;  /* 0xffffff6002027824 */ /* 0x000fcc00078e02ff */
[----:B------:R-:W2:Y:S01]  /*1110*/  LDC R2, c[0x0][R2+0x2a4] ;  /* 0x0000a90002027b82 */ /* 0x000ea20000000800 */
[----:B------:R-:W-:Y:S01]  /*1120*/  MOV R14, UR4 ;  /* 0x00000004000e7c02 */ /* 0x000fe20008000f00 */
[----:B------:R-:W4:Y:S01]  /*1130*/  F2I.U32.TRUNC.NTZ R87, R87 ;  /* 0x0000005700577305 */ /* 0x000f22000020f000 */
[----:B---3--:R-:W-:-:S05]  /*1140*/  FMUL R86, R86, UR7 ;  /* 0x0000000756567c20 */ /* 0x008fca0008400000 */
[----:B------:R-:W-:Y:S01]  /*1150*/  BAR.SYNC.DEFER_BLOCKING 0x0 ;  /* 0x0000000000007b1d */ /* 0x000fe20000010000 */
[----:B------:R-:W-:-:S05]  /*1160*/  ISETP.GE.AND P0, PT, R10, 0x1, PT ;  /* 0x000000010a00780c */ /* 0x000fca0003f06270 */
[----:B------:R-:W3:Y:S02]  /*1170*/  F2I.U32.TRUNC.NTZ R86, R86 ;  /* 0x0000005600567305 */ /* 0x000ee4000020f000 */
[----:B------:R-:W2:Y:S01]  /*1180*/  S2UR UR36, SR_CTAID.Z ;  /* 0x00000000002479c3 */ /* 0x000ea20000002700 */
[----:B----4-:R-:W-:-:S05]  /*1190*/  IADD3 R87, PT, PT, -R87, RZ, RZ ;  /* 0x000000ff57577210 */ /* 0x010fca0007ffe1ff */
[----:B-1----:R-:W-:Y:S01]  /*11a0*/  IMAD R87, R3, R87, UR5 ;  /* 0x0000000503577e24 */ /* 0x002fe2000f8e0257 */
[----:B---3--:R-:W-:-:S05]  /*11b0*/  IADD3 R86, PT, PT, -R86, RZ, RZ ;  /* 0x000000ff56567210 */ /* 0x008fca0007ffe1ff */
[----:B--2---:R-:W-:Y:S01]  /*11c0*/  IMAD R86, R2, R86, UR4 ;  /* 0x0000000402567e24 */ /* 0x004fe2000f8e0256 */
[----:B------:R-:W-:Y:S06]  /*11d0*/  @!P0 BRA `(.L_x_16) ;  /* 0x0000000000b88947 */ /* 0x000fec0003800000 */
[----:B------:R-:W1:Y:S01]  /*11e0*/  LDC.64 R4, c[0x0][0xb18] ;  /* 0x0002c600ff047b82 */ /* 0x000e620000000a00 */
[----:B------:R-:W-:-:S07]  /*11f0*/  ISETP.NE.AND P0, PT, R10, 0x1, PT ;  /* 0x000000010a00780c */ /* 0x000fce0003f05270 */
[----:B------:R-:W2:Y:S08]  /*1200*/  LDC R9, c[0x0][0xb0c] ;  /* 0x0002c300ff097b82 */ /* 0x000eb00000000800 */
[----:B------:R-:W3:Y:S08]  /*1210*/  LDC R12, c[0x0][0x370] ;  /* 0x0000dc00ff0c7b82 */ /* 0x000ef00000000800 */
[----:B------:R-:W4:Y:S01]  /*1220*/  LDC R11, c[0x0][0x374] ;  /* 0x0000dd00ff0b7b82 */ /* 0x000f220000000800 */
[----:B-1----:R-:W-:-:S07]  /*1230*/  ISETP.NE.AND P1, PT, R4, 0x1, PT ;  /* 0x000000010400780c */ /* 0x002fce0003f25270 */
[----:B------:R-:W3:Y:S01]  /*1240*/  LDC.64 R6, c[0x0][0xb10] ;  /* 0x0002c400ff067b82 */ /* 0x000ee20000000a00 */
[----:B--2---:R-:W-:-:S07]  /*1250*/  ISETP.NE.AND P2, PT, R9, 0x1, PT ;  /* 0x000000010900780c */ /* 0x004fce0003f45270 */
[----:B------:R-:W1:Y:S08]  /*1260*/  LDC R8, c[0x0][0xb20] ;  /* 0x0002c800ff087b82 */ /* 0x000e700000000800 */
[----:B------:R-:W2:Y:S01]  /*1270*/  LDC.64 R2, c[0x0][0xb28] ;  /* 0x0002ca00ff027b82 */ /* 0x000ea20000000a00 */
[----:B----4-:R-:W-:-:S04]  /*1280*/  IMAD.HI.U32 R13, R11, R5, RZ ;  /* 0x000000050b0d7227 */ /* 0x010fc800078e00ff */
[----:B------:R-:W-:-:S04]  /*1290*/  IMAD.HI.U32 R5, R14, R5, RZ ;  /* 0x000000050e057227 */ /* 0x000fc800078e00ff */
[----:B---3--:R-:W-:-:S05]  /*12a0*/  IMAD.HI.U32 R16, R12, R6, RZ ;  /* 0x000000060c107227 */ /* 0x008fca00078e00ff */
[-C--:B------:R-:W-:Y:S01]  /*12b0*/  @P2 SHF.R.U32.HI R12, RZ, R7.reuse, R16 ;  /* 0x00000007ff0c2219 */ /* 0x080fe20000011610 */
[----:B------:R-:W-:Y:S01]  /*12c0*/  IMAD.HI.U32 R16, R15, R6, RZ ;  /* 0x000000060f107227 */ /* 0x000fe200078e00ff */
[-C--:B-1----:R-:W-:Y:S02]  /*12d0*/  @P1 SHF.R.U32.HI R11, RZ, R8.reuse, R13 ;  /* 0x00000008ff0b1219 */ /* 0x082fe4000001160d */
[----:B------:R-:W-:Y:S02]  /*12e0*/  SHF.R.U32.HI R5, RZ, R8, R5 ;  /* 0x00000008ff057219 */ /* 0x000fe40000011605 */
[----:B------:R-:W-:Y:S02]  /*12f0*/  SHF.R.U32.HI R16, RZ, R7, R16 ;  /* 0x00000007ff107219 */ /* 0x000fe40000011610 */
[----:B------:R-:W-:Y:S01]  /*1300*/  SEL R5, R14, R5, !P1 ;  /* 0x000000050e057207 */ /* 0x000fe20004800000 */
[----:B--2---:R-:W-:Y:S01]  /*1310*/  IMAD.HI.U32 R13, R11, R2, RZ ;  /* 0x000000020b0d7227 */ /* 0x004fe200078e00ff */
[----:B------:R-:W-:-:S03]  /*1320*/  SEL R16, R15, R16, !P2 ;  /* 0x000000100f107207 */ /* 0x000fc60005000000 */
[----:B------:R-:W-:Y:S01]  /*1330*/  IMAD.HI.U32 R6, R12, R2, RZ ;  /* 0x000000020c067227 */ /* 0x000fe200078e00ff */
[----:B------:R-:W-:-:S04]  /*1340*/  @P0 SHF.R.U32.HI R11, RZ, R3, R13 ;  /* 0x00000003ff0b0219 */ /* 0x000fc8000001160d */
[----:B------:R-:W-:Y:S01]  /*1350*/  @P0 SHF.R.U32.HI R12, RZ, R3, R6 ;  /* 0x00000003ff0c0219 */ /* 0x000fe20000011606 */
[----:B------:R-:W-:-:S04]  /*1360*/  IMAD R11, R11, R10, RZ ;  /* 0x0000000a0b0b7224 */ /* 0x000fc800078e02ff */
[----:B------:R-:W-:Y:S01]  /*1370*/  IMAD R6, R12, R10, RZ ;  /* 0x0000000a0c067224 */ /* 0x000fe200078e02ff */
[----:B------:R-:W-:-:S04]  /*1380*/  ISETP.GE.AND P1, PT, R5, R11, PT ;  /* 0x0000000b0500720c */ /* 0x000fc80003f26270 */
[----:B------:R-:W-:Y:S01]  /*1390*/  ISETP.GE.OR P1, PT, R16, R6, P1 ;  /* 0x000000061000720c */ /* 0x000fe20000f26670 */
[----:B------:R-:W-:-:S05]  /*13a0*/  IMAD.HI.U32 R6, R5, R2, RZ ;  /* 0x0000000205067227 */ /* 0x000fca00078e00ff */
[----:B------:R-:W-:-:S04]  /*13b0*/  SHF.R.U32.HI R6, RZ, R3, R6 ;  /* 0x00000003ff067219 */ /* 0x000fc80000011606 */
[----:B------:R-:W-:-:S03]  /*13c0*/  SEL R6, R5, R6, !P0 ;  /* 0x0000000605067207 */ /* 0x000fc60004000000 */
[----:B------:R-:W-:Y:S01]  /*13d0*/  @!P1 IMAD.HI.U32 R7, R16, R2, RZ ;  /* 0x0000000210079227 */ /* 0x000fe200078e00ff */
[----:B------:R-:W-:-:S04]  /*13e0*/  IADD3 R2, PT, PT, -R6, RZ, RZ ;  /* 0x000000ff06027210 */ /* 0x000fc80007ffe1ff */
[----:B------:R-:W-:Y:S01]  /*13f0*/  @!P1 SHF.R.U32.HI R3, RZ, R3, R7 ;  /* 0x00000003ff039219 */ /* 0x000fe20000011607 */
[----:B------:R-:W-:Y:S01]  /*1400*/  IMAD R2, R10, R2, R5 ;  /* 0x000000020a027224 */ /* 0x000fe200078e0205 */
[----:B------:R-:W-:Y:S02]  /*1410*/  IADD3 R7, PT, PT, -R5, RZ, RZ ;  /* 0x000000ff05077210 */ /* 0x000fe40007ffe1ff */
[----:B------:R-:W-:-:S03]  /*1420*/  @!P1 SEL R3, R16, R3, !P0 ;  /* 0x0000000310039207 */ /* 0x000fc60004000000 */
[----:B------:R-:W-:Y:S02]  /*1430*/  IMAD R7, R4, R7, R14 ;  /* 0x0000000704077224 */ /* 0x000fe400078e020e */
[--C-:B------:R-:W-:Y:S02]  /*1440*/  @!P1 IMAD.IADD R6, R6, 0x1, -R3.reuse ;  /* 0x0000000106069824 */ /* 0x100fe400078e0a03 */
[----:B------:R-:W-:Y:S01]  /*1450*/  @!P1 IMAD R3, R2, R12, R3 ;  /* 0x0000000c02039224 */ /* 0x000fe200078e0203 */
[----:B------:R-:W-:Y:S01]  /*1460*/  IADD3 R2, PT, PT, -R16, RZ, RZ ;  /* 0x000000ff10027210 */ /* 0x000fe20007ffe1ff */
[----:B------:R-:W-:Y:S02]  /*1470*/  @!P1 IMAD R5, R6, R10, R16 ;  /* 0x0000000a06059224 */ /* 0x000fe400078e0210 */
[----:B------:R-:W-:Y:S02]  /*1480*/  @!P1 IMAD.MOV.U32 R16, RZ, RZ, R3 ;  /* 0x000000ffff109224 */ /* 0x000fe400078e0003 */
[----:B------:R-:W-:-:S02]  /*1490*/  IMAD R2, R9, R2, R15 ;  /* 0x0000000209027224 */ /* 0x000fc400078e020f */
[----:B------:R-:W-:Y:S02]  /*14a0*/  IMAD R14, R5, R4, R7 ;  /* 0x00000004050e7224 */ /* 0x000fe400078e0207 */
[----:B------:R-:W-:Y:S02]  /*14b0*/  IMAD R15, R16, R9, R2 ;  /* 0x00000009100f7224 */ /* 0x000fe400078e0202 */
.L_x_16:
[----:B------:R-:W1:Y:S01]  /*14c0*/  LDCU UR4, c[0x0][0xb30] ;  /* 0x00016600ff0477ac */ /* 0x000e620008000800 */
[----:B------:R-:W2:Y:S08]  /*14d0*/  S2UR UR37, SR_CgaCtaId ;  /* 0x00000000002579c3 */ /* 0x000eb00000008800 */
[----:B------:R-:W3:Y:S01]  /*14e0*/  LDC R40, c[0x0][0xb24] ;  /* 0x0002c900ff287b82 */ /* 0x000ee20000000800 */
[----:B-1----:R-:W-:-:S09]  /*14f0*/  UISETP.NE.AND UP1, UPT, UR4, 0x1, UPT ;  /* 0x000000010400788c */ /* 0x002fd2000bf25270 */
[----:B--2---:R-:W-:Y:S05]  /*1500*/  BRA.U UP1, `(.L_x_17) ;  /* 0x0000000101407547 */ /* 0x004fea000b800000 */
[----:B------:R-:W1:Y:S08]  /*1510*/  LDC.64 R4, c[0x0][0xb10] ;  /* 0x0002c400ff047b82 */ /* 0x000e700000000a00 */
[----:B------:R-:W2:Y:S08]  /*1520*/  LDC.64 R2, c[0x0][0xb18] ;  /* 0x0002c600ff027b82 */ /* 0x000eb00000000a00 */
[----:B------:R-:W4:Y:S08]  /*1530*/  LDC R6, c[0x0][0xb20] ;  /* 0x0002c800ff067b82 */ /* 0x000f300000000800 */
[----:B------:R-:W3:Y:S01]  /*1540*/  LDC R7, c[0x0][0xb0c] ;  /* 0x0002c300ff077b82 */ /* 0x000ee20000000800 */
[----:B-1----:R-:W-:-:S05]  /*1550*/  IMAD.HI.U32 R4, R15, R4, RZ ;  /* 0x000000040f047227 */ /* 0x002fca00078e00ff */
[----:B------:R-:W-:Y:S01]  /*1560*/  SHF.R.U32.HI R4, RZ, R5, R4 ;  /* 0x00000005ff047219 */ /* 0x000fe20000011604 */
[----:B--2---:R-:W-:Y:S01]  /*1570*/  IMAD.HI.U32 R3, R14, R3, RZ ;  /* 0x000000030e037227 */ /* 0x004fe200078e00ff */
[----:B------:R-:W-:-:S04]  /*1580*/  ISETP.NE.AND P0, PT, R2, 0x1, PT ;  /* 0x000000010200780c */ /* 0x000fc80003f05270 */
[----:B----4-:R-:W-:-:S04]  /*1590*/  SHF.R.U32.HI R3, RZ, R6, R3 ;  /* 0x00000006ff037219 */ /* 0x010fc80000011603 */
[----:B------:R-:W-:Y:S02]  /*15a0*/  SEL R3, R14, R3, !P0 ;  /* 0x000000030e037207 */ /* 0x000fe40004000000 */
[----:B---3--:R-:W-:-:S04]  /*15b0*/  ISETP.NE.AND P1, PT, R7, 0x1, PT ;  /* 0x000000010700780c */ /* 0x008fc80003f25270 */
[----:B------:R-:W-:-:S05]  /*15c0*/  SEL R4, R15, R4, !P1 ;  /* 0x000000040f047207 */ /* 0x000fca0004800000 */
[----:B------:R-:W-:Y:S02]  /*15d0*/  IMAD.IADD R5, R3, 0x1, -R4 ;  /* 0x0000000103057824 */ /* 0x000fe400078e0a04 */
[----:B------:R-:W-:Y:S02]  /*15e0*/  IMAD.IADD R3, R4, 0x1, -R3 ;  /* 0x0000000104037824 */ /* 0x000fe400078e0a03 */
[----:B------:R-:W-:Y:S02]  /*15f0*/  IMAD R15, R5, R7, R15 ;  /* 0x00000007050f7224 */ /* 0x000fe400078e020f */
[----:B------:R-:W-:-:S07]  /*1600*/  IMAD R14, R3, R2, R14 ;  /* 0x00000002030e7224 */ /* 0x000fce00078e020e */
.L_x_17:
[----:B------:R-:W-:Y:S01]  /*1610*/  BAR.SYNC.DEFER_BLOCKING 0x0 ;  /* 0x0000000000007b1d */ /* 0x000fe20000010000 */
[----:B------:R-:W-:Y:S01]  /*1620*/  UISETP.NE.AND UP1, UPT, UR8, 0x2, UPT ;  /* 0x000000020800788c */ /* 0x000fe2000bf25270 */
[----:B------:R-:W-:Y:S02]  /*1630*/  ISETP.NE.OR P5, PT, R0, 0x2, !P5 ;  /* 0x000000020000780c */ /* 0x000fe40006fa5670 */
[----:B------:R-:W-:-:S06]  /*1640*/  LOP3.LUT R2, R101, 0x1f, RZ, 0xc0, !PT ;  /* 0x0000001f65027812 */ /* 0x000fcc00078ec0ff */
[----:B------:R-:W-:Y:S05]  /*1650*/  BRA.U UP1, `(.L_x_18) ;  /* 0x0000001d01247547 */ /* 0x000fea000b800000 */
[----:B------:R-:W1:Y:S01]  /*1660*/  LDCU UR13, c[0x0][0x38c] ;  /* 0x00007180ff0d77ac */ /* 0x000e620008000800 */
[----:B------:R-:W2:Y:S01]  /*1670*/  LDC R8, c[0x0][0x370] ;  /* 0x0000dc00ff087b82 */ /* 0x000ea20000000800 */
[----:B------:R-:W-:Y:S01]  /*1680*/  PLOP3.LUT P1, PT, PT, PT, UP2, 0x80, 0x8 ;  /* 0x000000000008781c */ /* 0x000fe20003f2f028 */
[----:B------:R-:W-:Y:S01]  /*1690*/  IMAD.MOV.U32 R17, RZ, RZ, 0x1 ;  /* 0x00000001ff117424 */ /* 0x000fe200078e00ff */
[----:B------:R-:W-:Y:S01]  /*16a0*/  ISETP.EQ.OR P4, PT, R2, RZ, P5 ;  /* 0x000000ff0200720c */ /* 0x000fe20002f82670 */
[----:B------:R-:W-:Y:S01]  /*16b0*/  IMAD.MOV.U32 R16, RZ, RZ, RZ ;  /* 0x000000ffff107224 */ /* 0x000fe200078e00ff */
[----:B------:R-:W-:Y:S02]  /*16c0*/  PLOP3.LUT P1, PT, P1, PT, PT, 0x8, 0x80 ;  /* 0x000000000080781c */ /* 0x000fe40000f2e170 */
[----:B------:R-:W-:Y:S01]  /*16d0*/  CS2R R12, SRZ ;  /* 0x00000000000c7805 */ /* 0x000fe2000001ff00 */
[----:B------:R-:W-:Y:S01]  /*16e0*/  IMAD.MOV.U32 R11, RZ, RZ, 0x1 ;  /* 0x00000001ff0b7424 */ /* 0x000fe200078e00ff */
[----:B------:R-:W4:Y:S01]  /*16f0*/  LDC R0, c[0x0][0x374] ;  /* 0x0000dd00ff007b82 */ /* 0x000f220000000800 */
[----:B------:R-:W2:Y:S01]  /*1700*/  LDCU.64 UR22, c[0x0][0x348] ;  /* 0x00006900ff1677ac */ /* 0x000ea20008000a00 */
[----:B------:R-:W-:Y:S01]  /*1710*/  UMOV UR6, URZ ;  /* 0x000000ff00067c82 */ /* 0x000fe20008000000 */
[----:B-1----:R-:W-:-:S04]  /*1720*/  UIADD3 UR5, UPT, UPT, UR13, 0xf, URZ ;  /* 0x0000000f0d057890 */ /* 0x002fc8000fffe0ff */
[----:B------:R-:W-:-:S04]  /*1730*/  USHF.R.S32.HI UR4, URZ, 0x1f, UR5 ;  /* 0x0000001fff047899 */ /* 0x000fc80008011405 */
[----:B------:R-:W-:-:S04]  /*1740*/  ULEA.HI UR4, UR4, UR5, URZ, 0x4 ;  /* 0x0000000504047291 */ /* 0x000fc8000f8f20ff */
[----:B------:R-:W-:Y:S02]  /*1750*/  USHF.R.S32.HI UR15, URZ, 0x4, UR4 ;  /* 0x00000004ff0f7899 */ /* 0x000fe40008011404 */
[----:B------:R-:W-:Y:S02]  /*1760*/  UIADD3 UR4, UPT, UPT, UR13, -0x1, URZ ;  /* 0xffffffff0d047890 */ /* 0x000fe4000fffe0ff */
[----:B------:R-:W-:Y:S02]  /*1770*/  UISETP.LT.U32.AND UP0, UPT, UR15, 0x18, UPT ;  /* 0x000000180f00788c */ /* 0x000fe4000bf01070 */
[----:B------:R-:W-:Y:S02]  /*1780*/  UISETP.GE.U32.AND UP1, UPT, UR4, -0x1f, UPT ;  /* 0xffffffe10400788c */ /* 0x000fe4000bf26070 */
[----:B------:R-:W-:Y:S02]  /*1790*/  USEL UR14, UR15, 0x18, UP0 ;  /* 0x000000180f0e7887 */ /* 0x000fe40008000000 */
[----:B------:R-:W-:-:S02]  /*17a0*/  UIADD3 UR13, UPT, UPT, UR13, 0x1e, URZ ;  /* 0x0000001e0d0d7890 */ /* 0x000fc4000fffe0ff */
[----:B------:R-:W-:Y:S02]  /*17b0*/  UIADD3 UR5, UPT, UPT, UR14, -0x1, URZ ;  /* 0xffffffff0e057890 */ /* 0x000fe4000fffe0ff */
[----:B------:R-:W-:-:S03]  /*17c0*/  UIADD3 UR7, UPT, UPT, UR15, -UR14, URZ ;  /* 0x8000000e0f077290 */ /* 0x000fc6000fffe0ff */
[----:B------:R-:W-:-:S04]  /*17d0*/  @UP1 UIADD3 UR5, UPT, UPT, UR14, URZ, URZ ;  /* 0x000000ff0e051290 */ /* 0x000fc8000fffe0ff */
[----:B--2---:R-:W-:-:S12]  /*17e0*/  UIADD3 UR5, UPT, UPT, UR5, 0x1, URZ ;  /* 0x0000000105057890 */ /* 0x004fd8000fffe0ff */
.L_x_36:
[----:B------:R-:W-:Y:S01]  /*17f0*/  UISETP.NE.AND UP0, UPT, UR37, URZ, UPT ;  /* 0x000000ff2500728c */ /* 0x000fe2000bf05270 */
[----:B------:R-:W1:Y:S08]  /*1800*/  S2UR UR37, SR_CgaCtaId ;  /* 0x00000000002579c3 */ /* 0x000e700000008800 */
[----:B------:R-:W-:Y:S05]  /*1810*/  BRA.U UP0, `(.L_x_19) ;  /* 0x0000000100347547 */ /* 0x000fea000b800000 */
[----:B------:R-:W2:Y:S01]  /*1820*/  S2R R2, SR_CgaCtaId ;  /* 0x0000000000027919 */ /* 0x000ea20000008800 */
[----:B------:R-:W-:-:S04]  /*1830*/  MOV R3, 0x400 ;  /* 0x0000040000037802 */ /* 0x000fc80000000f00 */
[----:B--2---:R-:W-:Y:S02]  /*1840*/  LEA R2, R2, R3, 0x18 ;  /* 0x0000000302027211 */ /* 0x004fe400078ec0ff */
[----:B------:R-:W-:-:S03]  /*1850*/  SHF.L.U32 R3, R11, 0x1f, RZ ;  /* 0x0000001f0b037819 */ /* 0x000fc600000006ff */
[----:B------:R-:W-:-:S04]  /*1860*/  IMAD R2, R12, 0x8, R2 ;  /* 0x000000080c027824 */ /* 0x000fc800078e0202 */
[----:B------:R-:W2:Y:S02]  /*1870*/  SYNCS.PHASECHK.TRANS64.TRYWAIT P0, [R2+URZ+0x240], R3 ;  /* 0x00024003020075a7 */ /* 0x000ea400080011ff */
[----:B--2---:R-:W-:Y:S05]  /*1880*/  @!P0 BRA `(.L_x_20) ;  /* 0x0000008000288947 */ /* 0x004fea0003800000 */
.L_x_152:
[----:B------:R-:W-:Y:S01]  /*1890*/  VIADD R12, R12, 0x1 ;  /* 0x000000010c0c7836 */ /* 0x000fe20000000000 */
[----:B------:R2:W-:Y:S04]  /*18a0*/  SYNCS.ARRIVE.TRANS64.A1T0 RZ, [R2+URZ+0x230], RZ ;  /* 0x000230ff02ff79a7 */ /* 0x0005e800081000ff */
[----:B------:R-:W-:-:S04]  /*18b0*/  ISETP.NE.AND P0, PT, R12, 0x2, PT ;  /* 0x000000020c00780c */ /* 0x000fc80003f05270 */
[----:B------:R-:W-:Y:S02]  /*18c0*/  SEL R12, R12, RZ, P0 ;  /* 0x000000ff0c0c7207 */ /* 0x000fe40000000000 */
[----:B--2---:R-:W-:-:S04]  /*18d0*/  SEL R2, RZ, 0x1, P0 ;  /* 0x00000001ff027807 */ /* 0x004fc80000000000 */
[----:B------:R-:W-:-:S07]  /*18e0*/  LOP3.LUT R11, R11, R2, RZ, 0x3c, !PT ;  /* 0x000000020b0b7212 */ /* 0x000fce00078e3cff */
.L_x_19:
[----:B------:R-:W-:Y:S01]  /*18f0*/  UMOV UR4, 0x400 ;  /* 0x0000040000047882 */ /* 0x000fe20000000000 */
[----:B------:R-:W-:Y:S01]  /*1900*/  SHF.L.U32 R2, R17, 0x1f, RZ ;  /* 0x0000001f11027819 */ /* 0x000fe200000006ff */
[----:B-1----:R-:W-:Y:S01]  /*1910*/  ULEA UR4, UR37, UR4, 0x18 ;  /* 0x0000000425047291 */ /* 0x002fe2000f8ec0ff */
[----:B------:R-:W-:Y:S01]  /*1920*/  R2UR UR35, R15 ;  /* 0x000000000f2372ca */ /* 0x000fe200000e0000 */
[----:B------:R-:W-:Y:S01]  /*1930*/  UISETP.GE.U32.AND UP0, UPT, UR13, 0x1f, UPT ;  /* 0x0000001f0d00788c */ /* 0x000fe2000bf06070 */
[----:B------:R-:W-:Y:S01]  /*1940*/  R2UR UR11, R14 ;  /* 0x000000000e0b72ca */ /* 0x000fe200000e0000 */
[----:B------:R-:W-:Y:S01]  /*1950*/  ULEA UR8, UR6, UR4, 0x3 ;  /* 0x0000000406087291 */ /* 0x000fe2000f8e18ff */
[----:B------:R-:W-:-:S08]  /*1960*/  UMOV UR24, URZ ;  /* 0x000000ff00187c82 */ /* 0x000fd00008000000 */
[----:B------:R1:W2:Y:S01]  /*1970*/  SYNCS.PHASECHK.TRANS64.TRYWAIT P0, [UR8+0xc0], R2 ;  /* 0x0000c002ff0075a7 */ /* 0x0002a20008001108 */
[----:B------:R-:W-:Y:S02]  /*1980*/  USHF.L.U32 UR35, UR35, 0x7, URZ ;  /* 0x0000000723237899 */ /* 0x000fe400080006ff */
[----:B------:R-:W-:Y:S01]  /*1990*/  USHF.L.U32 UR11, UR11, 0x7, URZ ;  /* 0x000000070b0b7899 */ /* 0x000fe200080006ff */
[----:B------:R-:W-:Y:S11]  /*19a0*/  BRA.U !UP0, `(.L_x_21) ;  /* 0x0000000108a47547 */ /* 0x000ff6000b800000 */
[----:B------:R-:W-:Y:S01]  /*19b0*/  UMOV UR16, URZ ;  /* 0x000000ff00107c82 */ /* 0x000fe20008000000 */
[----:B------:R-:W-:-:S05]  /*19c0*/  UMOV UR17, UR6 ;  /* 0x0000000600117c82 */ /* 0x000fca0008000000 */
.L_x_26:
[----:B-1----:R-:W-:Y:S01]  /*19d0*/  ULEA UR33, UR17, UR4, 0x3 ;  /* 0x0000000411217291 */ /* 0x002fe2000f8e18ff */
[----:B--2---:R-:W-:Y:S01]  /*19e0*/  @!P5 MOV R3, 0x2000 ;  /* 0x000020000003d802 */ /* 0x004fe20000000f00 */
[----:B--2---:R-:W-:Y:S10]  /*19f0*/  @P0 BRA `(.L_x_22) ;  /* 0x00000000000c0947 */ /* 0x004ff40003800000 */
[----:B------:R-:W-:-:S04]  /*1a00*/  SHF.L.U32 R4, R17, 0x1f, RZ ;  /* 0x0000001f11047819 */ /* 0x000fc800000006ff */
[----:B------:R-:W2:Y:S02]  /*1a10*/  SYNCS.PHASECHK.TRANS64.TRYWAIT P0, [UR33+0xc0], R4 ;  /* 0x0000c004ff0075a7 */ /* 0x000ea40008001121 */
[----:B--2---:R-:W-:Y:S05]  /*1a20*/  @!P0 BRA `(.L_x_23) ;  /* 0x0000007c00d48947 */ /* 0x004fea0003800000 */
.L_x_22:
[----:B------:R2:W-:Y:S01]  /*1a30*/  @!P5 SYNCS.ARRIVE.TRANS64 RZ, [UR33], R3 ;  /* 0x00000003ffffd9a7 */ /* 0x0005e20008000021 */
[----:B------:R-:W-:Y:S04]  /*1a40*/  BSSY.RECONVERGENT B0, `(.L_x_24) ;  /* 0x0000003000007945 */ /* 0x000fe80003800200 */
[----:B------:R-:W-:Y:S05]  /*1a50*/  @P4 BRA `(.L_x_25) ;  /* 0x0000000000044947 */ /* 0x000fea0003800000 */
[----:B------:R-:W-:Y:S05]  /*1a60*/  BPT.TRAP 0x1 ;  /* 0x000000040000795c */ /* 0x000fea0000300000 */
.L_x_25:
[----:B------:R-:W-:Y:S05]  /*1a70*/  BSYNC.RECONVERGENT B0 ;  /* 0x0000000000007941 */ /* 0x000fea0003800200 */
.L_x_24:
[----:B------:R-:W-:Y:S02]  /*1a80*/  UIADD3 UR6, UPT, UPT, UR17, 0x1, URZ ;  /* 0x0000000111067890 */ /* 0x000fe4000fffe0ff */
[----:B------:R-:W-:Y:S02]  /*1a90*/  UIADD3 UR26, UP1, UPT, UR22, 0x80, URZ ;  /* 0x00000080161a7890 */ /* 0x000fe4000ff3e0ff */
[----:B------:R-:W-:Y:S02]  /*1aa0*/  UISETP.NE.AND UP0, UPT, UR6, 0x18, UPT ;  /* 0x000000180600788c */ /* 0x000fe4000bf05270 */
[----:B------:R-:W-:Y:S02]  /*1ab0*/  USHF.L.U32 UR34, UR16, 0x4, URZ ;  /* 0x0000000410227899 */ /* 0x000fe400080006ff */
[----:B------:R-:W-:Y:S02]  /*1ac0*/  USEL UR9, URZ, 0x1, UP0 ;  /* 0x00000001ff097887 */ /* 0x000fe40008000000 */
[----:B------:R-:W-:-:S02]  /*1ad0*/  USEL UR6, UR6, URZ, UP0 ;  /* 0x000000ff06067287 */ /* 0x000fc40008000000 */
[----:B------:R-:W-:Y:S02]  /*1ae0*/  UIADD3 UR20, UP0, UPT, UR22, 0x180, URZ ;  /* 0x0000018016147890 */ /* 0x000fe4000ff1e0ff */
[----:B------:R-:W-:Y:S01]  /*1af0*/  ULEA UR8, UR6, UR4, 0x3 ;  /* 0x0000000406087291 */ /* 0x000fe2000f8e18ff */
[----:B------:R-:W-:Y:S01]  /*1b00*/  LOP3.LUT R17, R17, UR9, RZ, 0x3c, !PT ;  /* 0x0000000911117c12 */ /* 0x000fe2000f8e3cff */
[----:B------:R-:W-:Y:S02]  /*1b10*/  UIADD3.X UR27, UPT, UPT, URZ, UR23, URZ, UP1, !UPT ;  /* 0x00000017ff1b7290 */ /* 0x000fe40008ffe4ff */
[----:B------:R-:W-:Y:S01]  /*1b20*/  UIADD3.X UR21, UPT, UPT, URZ, UR23, URZ, UP0, !UPT ;  /* 0x00000017ff157290 */ /* 0x000fe200087fe4ff */
[----:B-1----:R-:W-:Y:S01]  /*1b30*/  SHF.L.U32 R2, R17, 0x1f, RZ ;  /* 0x0000001f11027819 */ /* 0x002fe200000006ff */
[----:B------:R-:W-:Y:S01]  /*1b40*/  UMOV UR18, 0x0 ;  /* 0x0000000000127882 */ /* 0x000fe20000000000 */
[----:B------:R-:W-:Y:S01]  /*1b50*/  UMOV UR19, 0x10000000 ;  /* 0x1000000000137882 */ /* 0x000fe20000000000 */
[----:B------:R-:W-:Y:S01]  /*1b60*/  UMOV UR12, UR36 ;  /* 0x00000024000c7c82 */ /* 0x000fe20008000000 */
[----:B------:R1:W1:Y:S01]  /*1b70*/  SYNCS.PHASECHK.TRANS64.TRYWAIT P0, [UR8+0xc0], R2 ;  /* 0x0000c002ff0075a7 */ /* 0x0002620008001108 */
[----:B------:R-:W-:Y:S01]  /*1b80*/  ULEA UR8, UR17, UR4, 0xc ;  /* 0x0000000411087291 */ /* 0x000fe2000f8e60ff */
[----:B------:R-:W-:Y:S01]  /*1b90*/  UMOV UR9, UR33 ;  /* 0x0000002100097c82 */ /* 0x000fe20008000000 */
[----:B------:R-:W-:-:S02]  /*1ba0*/  UMOV UR10, UR34 ;  /* 0x00000022000a7c82 */ /* 0x000fc40008000000 */
[----:B------:R-:W-:Y:S02]  /*1bb0*/  UIADD3 UR32, UPT, UPT, UR8, 0x8600, URZ ;  /* 0x0000860008207890 */ /* 0x000fe4000fffe0ff */
[----:B------:R-:W-:Y:S02]  /*1bc0*/  UIADD3 UR8, UPT, UPT, UR8, 0x20600, URZ ;  /* 0x0002060008087890 */ /* 0x000fe4000fffe0ff */
[----:B------:R-:W-:Y:S01]  /*1bd0*/  UIADD3 UR16, UPT, UPT, UR16, 0x1, URZ ;  /* 0x0000000110107890 */ /* 0x000fe2000fffe0ff */
[----:B------:R-:W-:Y:S01]  /*1be0*/  UMOV UR24, UR5 ;  /* 0x0000000500187c82 */ /* 0x000fe20008000000 */
[----:B------:R-:W-:Y:S02]  /*1bf0*/  UMOV UR17, UR6 ;  /* 0x0000000600117c82 */ /* 0x000fe40008000000 */
[----:B------:R-:W-:Y:S01]  /*1c00*/  UISETP.NE.AND UP0, UPT, UR16, UR5, UPT ;  /* 0x000000051000728c */ /* 0x000fe2000bf05270 */
[----:B------:R1:W-:Y:S02]  /*1c10*/  UTMALDG.3D [UR32], [UR26], desc[UR18] ;  /* 0x000012201a0075b4 */ /* 0x0003e40008011000 */
[----:B------:R1:W-:Y:S06]  /*1c20*/  UTMALDG.3D [UR8], [UR20], desc[UR18] ;  /* 0x00001208140075b4 */ /* 0x0003ec0008011000 */
[----:B------:R-:W-:Y:S05]  /*1c30*/  BRA.U UP0, `(.L_x_26) ;  /* 0xfffffffd00647547 */ /* 0x000fea000b83ffff */
.L_x_21:
[----:B-1----:R-:W-:Y:S01]  /*1c40*/  ULEA UR8, UR6, UR4, 0x3 ;  /* 0x0000000406087291 */ /* 0x002fe2000f8e18ff */
[----:B------:R-:W-:Y:S01]  /*1c50*/  SHF.L.U32 R2, R17, 0x1f, RZ ;  /* 0x0000001f11027819 */ /* 0x000fe200000006ff */
[----:B------:R-:W-:Y:S01]  /*1c60*/  @!P1 SYNCS.ARRIVE.TRANS64.A1T0 RZ, [UR4+0x1c8], RZ ;  /* 0x0001c8ffffff99a7 */ /* 0x000fe20008100004 */
[----:B------:R-:W-:-:S06]  /*1c70*/  UISETP.GT.AND UP0, UPT, UR15, UR14, UPT ;  /* 0x0000000e0f00728c */ /* 0x000fcc000bf04270 */
[----:B--2---:R1:W2:Y:S03]  /*1c80*/  SYNCS.PHASECHK.TRANS64.TRYWAIT P0, [UR8+0xc0], R2 ;  /* 0x0000c002ff0075a7 */ /* 0x0042a60008001108 */
[----:B------:R-:W-:Y:S05]  /*1c90*/  BRA.U !UP0, `(.L_x_27) ;  /* 0x0000000108a87547 */ /* 0x000fea000b800000 */
[----:B------:R-:W-:Y:S01]  /*1ca0*/  UIADD3 UR21, UPT, UPT, UR7, UR24, URZ ;  /* 0x0000001807157290 */ /* 0x000fe2000fffe0ff */
[----:B------:R-:W-:-:S11]  /*1cb0*/  UMOV UR25, UR6 ;  /* 0x0000000600197c82 */ /* 0x000fd60008000000 */
.L_x_32:
[----:B-1----:R-:W-:Y:S01]  /*1cc0*/  ULEA UR17, UR25, UR4, 0x3 ;  /* 0x0000000419117291 */ /* 0x002fe2000f8e18ff */
[----:B--2---:R-:W-:Y:S01]  /*1cd0*/  @!P5 MOV R3, 0x2000 ;  /* 0x000020000003d802 */ /* 0x004fe20000000f00 */
[----:B--2---:R-:W-:Y:S10]  /*1ce0*/  @P0 BRA `(.L_x_28) ;  /* 0x00000000000c0947 */ /* 0x004ff40003800000 */
[----:B------:R-:W-:-:S04]  /*1cf0*/  SHF.L.U32 R4, R17, 0x1f, RZ ;  /* 0x0000001f11047819 */ /* 0x000fc800000006ff */
[----:B------:R-:W2:Y:S02]  /*1d00*/  SYNCS.PHASECHK.TRANS64.TRYWAIT P0, [UR17+0xc0], R4 ;  /* 0x0000c004ff0075a7 */ /* 0x000ea40008001111 */
[----:B--2---:R-:W-:Y:S05]  /*1d10*/  @!P0 BRA `(.L_x_29) ;  /* 0x0000007c00308947 */ /* 0x004fea0003800000 */
.L_x_28:
[----:B------:R2:W-:Y:S01]  /*1d20*/  @!P5 SYNCS.ARRIVE.TRANS64 RZ, [UR17], R3 ;  /* 0x00000003ffffd9a7 */ /* 0x0005e20008000011 */
[----:B------:R-:W-:Y:S04]  /*1d30*/  BSSY.RECONVERGENT B0, `(.L_x_30) ;  /* 0x0000003000007945 */ /* 0x000fe80003800200 */
[----:B------:R-:W-:Y:S05]  /*1d40*/  @P4 BRA `(.L_x_31) ;  /* 0x0000000000044947 */ /* 0x000fea0003800000 */
[----:B------:R-:W-:Y:S05]  /*1d50*/  BPT.TRAP 0x1 ;  /* 0x000000040000795c */ /* 0x000fea0000300000 */
.L_x_31:
[----:B------:R-:W-:Y:S05]  /*1d60*/  BSYNC.RECONVERGENT B0 ;  /* 0x0000000000007941 */ /* 0x000fea0003800200 */
.L_x_30:
        /* <DEDUP_REMOVED lines=20> */
[----:B------:R-:W-:Y:S01]  /*1eb0*/  UIADD3 UR8, UPT, UPT, UR8, 0x20600, URZ ;  /* 0x0002060008087890 */ /* 0x000fe2000fffe0ff */
[----:B------:R-:W-:Y:S01]  /*1ec0*/  UMOV UR9, UR17 ;  /* 0x0000001100097c82 */ /* 0x000fe20008000000 */
[----:B------:R-:W-:Y:S01]  /*1ed0*/  UMOV UR10, UR18 ;  /* 0x00000012000a7c82 */ /* 0x000fe20008000000 */
[----:B------:R-:W-:Y:S01]  /*1ee0*/  UIADD3 UR24, UPT, UPT, UR24, 0x1, URZ ;  /* 0x0000000118187890 */ /* 0x000fe2000fffe0ff */
[----:B------:R-:W-:-:S03]  /*1ef0*/  UMOV UR25, UR6 ;  /* 0x0000000600197c82 */ /* 0x000fc60008000000 */
[----:B------:R1:W-:Y:S01]  /*1f00*/  UTMALDG.3D [UR16], [UR30], desc[UR26] ;  /* 0x00001a101e0075b4 */ /* 0x0003e20008011000 */
[----:B------:R-:W-:Y:S01]  /*1f10*/  UISETP.NE.AND UP0, UPT, UR24, UR21, UPT ;  /* 0x000000151800728c */ /* 0x000fe2000bf05270 */
[----:B------:R1:W-:Y:S08]  /*1f20*/  UTMALDG.3D [UR8], [UR28], desc[UR26] ;  /* 0x00001a081c0075b4 */ /* 0x0003f00008011000 */
[----:B------:R-:W-:Y:S05]  /*1f30*/  BRA.U UP0, `(.L_x_32) ;  /* 0xfffffffd00607547 */ /* 0x000fea000b83ffff */
.L_x_27:
[C---:B-1----:R-:W-:Y:S01]  /*1f40*/  LEA R2, R16.reuse, UR4, 0x3 ;  /* 0x0000000410027c11 */ /* 0x042fe2000f8e18ff */
[----:B------:R-:W-:Y:S01]  /*1f50*/  NOP ;  /* 0x0000000000007918 */ /* 0x000fe20000000000 */
[----:B--2---:R-:W-:Y:S02]  /*1f60*/  SHF.L.U32 R3, R13, 0x1f, RZ ;  /* 0x0000001f0d037819 */ /* 0x004fe400000006ff */
[----:B------:R-:W-:Y:S02]  /*1f70*/  LEA R4, R16, UR4, 0x4 ;  /* 0x0000000410047c11 */ /* 0x000fe4000f8e20ff */
[----:B------:R-:W1:Y:S02]  /*1f80*/  SYNCS.PHASECHK.TRANS64.TRYWAIT P0, [R2+URZ+0x1d0], R3 ;  /* 0x0001d003020075a7 */ /* 0x000e6400080011ff */
[----:B-1----:R-:W-:Y:S05]  /*1f90*/  @!P0 BRA `(.L_x_33) ;  /* 0x0000007800a88947 */ /* 0x002fea0003800000 */
.L_x_155:
[----:B------:R-:W2:Y:S01]  /*1fa0*/  LDS.128 R4, [R4+0x260] ;  /* 0x0002600004047984 */ /* 0x000ea20000000c00 */
[----:B---3--:R-:W-:Y:S01]  /*1fb0*/  ISETP.GE.AND P0, PT, R40, 0x1, PT ;  /* 0x000000012800780c */ /* 0x008fe20003f06270 */
[----:B-1----:R-:W-:Y:S01]  /*1fc0*/  VIADD R2, R2, 0x1e0 ;  /* 0x000001e002027836 */ /* 0x002fe20000000000 */
[----:B------:R-:W-:Y:S01]  /*1fd0*/  @!PT LDS RZ, [RZ] ;  /* 0x00000000fffff984 */ /* 0x000fe20000000800 */
[----:B------:R-:W-:Y:S01]  /*1fe0*/  @!PT LDS RZ, [RZ] ;  /* 0x00000000fffff984 */ /* 0x000fe20000000800 */
[----:B------:R-:W-:Y:S01]  /*1ff0*/  @!PT LDS RZ, [RZ] ;  /* 0x00000000fffff984 */ /* 0x000fe20000000800 */
[----:B------:R-:W-:Y:S01]  /*2000*/  @!PT LDS RZ, [RZ] ;  /* 0x00000000fffff984 */ /* 0x000fe20000000800 */
[----:B------:R1:W-:Y:S06]  /*2010*/  MEMBAR.ALL.CTA ;  /* 0x0000000000007992 */ /* 0x0003ec0000008000 */
[----:B-1----:R-:W1:Y:S01]  /*2020*/  FENCE.VIEW.ASYNC.S ;  /* 0x00000000000073c6 */ /* 0x002e620000000000 */
[----:B------:R-:W-:-:S04]  /*2030*/  PRMT R2, RZ, 0x654, R2 ;  /* 0x00000654ff027816 */ /* 0x000fc80000000002 */
[----:B-1----:R1:W-:Y:S01]  /*2040*/  SYNCS.ARRIVE.TRANS64.RED.A1T0 RZ, [R2+URZ], RZ ;  /* 0x000000ff02ff79a7 */ /* 0x0023e200081004ff */
[----:B--2---:R-:W-:-:S13]  /*2050*/  LOP3.LUT P2, RZ, R6, 0x1, RZ, 0xc0, !PT ;  /* 0x0000000106ff7812 */ /* 0x004fda000784c0ff */
[----:B------:R-:W-:Y:S01]  /*2060*/  @P2 SHF.R.U32.HI R3, RZ, 0x10, R5 ;  /* 0x00000010ff032819 */ /* 0x000fe20000011605 */
[----:B------:R-:W-:Y:S01]  /*2070*/  VOTEU.ANY UP0, P2 ;  /* 0x0000000000ff7886 */ /* 0x000fe20001000100 */
[----:B------:R-:W-:Y:S02]  /*2080*/  @P2 MOV R10, R4 ;  /* 0x00000004000a2202 */ /* 0x000fe40000000f00 */
[----:B------:R-:W-:Y:S02]  /*2090*/  @P2 R2UR.BROADCAST UR8, R3 ;  /* 0x00000000030822ca */ /* 0x000fe400008e0000 */
[----:B------:R-:W-:-:S11]  /*20a0*/  @P2 LOP3.LUT R9, R5, 0xffff, RZ, 0xc0, !PT ;  /* 0x0000ffff05092812 */ /* 0x000fd600078ec0ff */
[----:B------:R-:W-:Y:S01]  /*20b0*/  @UP0 UMOV UR36, UR8 ;  /* 0x0000000800240c82 */ /* 0x000fe20008000000 */
[----:B-1----:R-:W-:Y:S05]  /*20c0*/  @!P0 BRA `(.L_x_34) ;  /* 0x0000000000b88947 */ /* 0x002fea0003800000 */
[----:B------:R-:W4:Y:S01]  /*20d0*/  LDC.64 R4, c[0x0][0xb18] ;  /* 0x0002c600ff047b82 */ /* 0x000f220000000a00 */
[----:B------:R-:W-:-:S07]  /*20e0*/  ISETP.NE.AND P3, PT, R40, 0x1, PT ;  /* 0x000000012800780c */ /* 0x000fce0003f65270 */
[----:B------:R-:W1:Y:S08]  /*20f0*/  LDC.64 R6, c[0x0][0xb10] ;  /* 0x0002c400ff067b82 */ /* 0x000e700000000a00 */
[----:B------:R-:W2:Y:S08]  /*2100*/  LDC R14, c[0x0][0xb20] ;  /* 0x0002c800ff0e7b82 */ /* 0x000eb00000000800 */
[----:B------:R-:W3:Y:S01]  /*2110*/  LDC R15, c[0x0][0xb0c] ;  /* 0x0002c300ff0f7b82 */ /* 0x000ee20000000800 */
[----:B----4-:R-:W-:Y:S01]  /*2120*/  IMAD.HI.U32 R19, R0, R5, RZ ;  /* 0x0000000500137227 */ /* 0x010fe200078e00ff */
[----:B------:R-:W-:-:S03]  /*2130*/  ISETP.NE.AND P0, PT, R4, 0x1, PT ;  /* 0x000000010400780c */ /* 0x000fc60003f05270 */
[----:B------:R-:W-:-:S03]  /*2140*/  IMAD.HI.U32 R5, R9, R5, RZ ;  /* 0x0000000509057227 */ /* 0x000fc600078e00ff */
[----:B------:R-:W4:Y:S01]  /*2150*/  LDC.64 R2, c[0x0][0xb28] ;  /* 0x0002ca00ff027b82 */ /* 0x000f220000000a00 */
[----:B-1----:R-:W-:-:S04]  /*2160*/  IMAD.HI.U32 R20, R8, R6, RZ ;  /* 0x0000000608147227 */ /* 0x002fc800078e00ff */
[----:B------:R-:W-:Y:S01]  /*2170*/  IMAD.HI.U32 R21, R10, R6, RZ ;  /* 0x000000060a157227 */ /* 0x000fe200078e00ff */
[----:B------:R-:W-:Y:S02]  /*2180*/  SHF.R.U32.HI R20, RZ, R7, R20 ;  /* 0x00000007ff147219 */ /* 0x000fe40000011614 */
[-C--:B--2---:R-:W-:Y:S02]  /*2190*/  SHF.R.U32.HI R19, RZ, R14.reuse, R19 ;  /* 0x0000000eff137219 */ /* 0x084fe40000011613 */
[----:B------:R-:W-:Y:S02]  /*21a0*/  SHF.R.U32.HI R5, RZ, R14, R5 ;  /* 0x0000000eff057219 */ /* 0x000fe40000011605 */
[----:B------:R-:W-:Y:S02]  /*21b0*/  SEL R19, R0, R19, !P0 ;  /* 0x0000001300137207 */ /* 0x000fe40004000000 */
[----:B------:R-:W-:Y:S02]  /*21c0*/  SHF.R.U32.HI R21, RZ, R7, R21 ;  /* 0x00000007ff157219 */ /* 0x000fe40000011615 */
[----:B---3--:R-:W-:-:S02]  /*21d0*/  ISETP.NE.AND P1, PT, R15, 0x1, PT ;  /* 0x000000010f00780c */ /* 0x008fc40003f25270 */
[----:B------:R-:W-:Y:S02]  /*21e0*/  SEL R5, R9, R5, !P0 ;  /* 0x0000000509057207 */ /* 0x000fe40004000000 */
[----:B------:R-:W-:Y:S02]  /*21f0*/  SEL R20, R8, R20, !P1 ;  /* 0x0000001408147207 */ /* 0x000fe40004800000 */
[----:B------:R-:W-:Y:S01]  /*2200*/  SEL R21, R10, R21, !P1 ;  /* 0x000000150a157207 */ /* 0x000fe20004800000 */
[----:B----4-:R-:W-:-:S04]  /*2210*/  IMAD.HI.U32 R18, R19, R2, RZ ;  /* 0x0000000213127227 */ /* 0x010fc800078e00ff */
        /* <DEDUP_REMOVED lines=10> */
[----:B------:R-:W-:-:S04]  /*22c0*/  @!P0 IMAD.HI.U32 R7, R21, R2, RZ ;  /* 0x0000000215078227 */ /* 0x000fc800078e00ff */
[----:B------:R-:W-:Y:S01]  /*22d0*/  IMAD.MOV R2, RZ, RZ, -R6 ;  /* 0x000000ffff027224 */ /* 0x000fe200078e0a06 */
[----:B------:R-:W-:Y:S02]  /*22e0*/  @!P0 SHF.R.U32.HI R3, RZ, R3, R7 ;  /* 0x00000003ff038219 */ /* 0x000fe40000011607 */
[----:B------:R-:W-:Y:S01]  /*22f0*/  IADD3 R7, PT, PT, -R5, RZ, RZ ;  /* 0x000000ff05077210 */ /* 0x000fe20007ffe1ff */
[----:B------:R-:W-:Y:S01]  /*2300*/  IMAD R2, R40, R2, R5 ;  /* 0x0000000228027224 */ /* 0x000fe200078e0205 */
        /* <DEDUP_REMOVED lines=10> */
.L_x_34:
[----:B------:R-:W1:Y:S02]  /*23b0*/  LDCU UR8, c[0x0][0xb30] ;  /* 0x00016600ff0877ac */ /* 0x000e640008000800 */
[----:B-1----:R-:W-:-:S09]  /*23c0*/  UISETP.NE.AND UP0, UPT, UR8, 0x1, UPT ;  /* 0x000000010800788c */ /* 0x002fd2000bf05270 */
[----:B------:R-:W-:Y:S05]  /*23d0*/  BRA.U UP0, `(.L_x_35) ;  /* 0x0000000100407547 */ /* 0x000fea000b800000 */
[----:B------:R-:W1:Y:S08]  /*23e0*/  LDC.64 R4, c[0x0][0xb10] ;  /* 0x0002c400ff047b82 */ /* 0x000e700000000a00 */
[----:B------:R-:W2:Y:S08]  /*23f0*/  LDC.64 R2, c[0x0][0xb18] ;  /* 0x0002c600ff027b82 */ /* 0x000eb00000000a00 */
[----:B------:R-:W3:Y:S08]  /*2400*/  LDC R6, c[0x0][0xb20] ;  /* 0x0002c800ff067b82 */ /* 0x000ef00000000800 */
[----:B------:R-:W4:Y:S01]  /*2410*/  LDC R7, c[0x0][0xb0c] ;  /* 0x0002c300ff077b82 */ /* 0x000f220000000800 */
[----:B-1----:R-:W-:-:S05]  /*2420*/  IMAD.HI.U32 R4, R10, R4, RZ ;  /* 0x000000040a047227 */ /* 0x002fca00078e00ff */
[----:B------:R-:W-:Y:S01]  /*2430*/  SHF.R.U32.HI R4, RZ, R5, R4 ;  /* 0x00000005ff047219 */ /* 0x000fe20000011604 */
[----:B--2---:R-:W-:Y:S01]  /*2440*/  IMAD.HI.U32 R3, R9, R3, RZ ;  /* 0x0000000309037227 */ /* 0x004fe200078e00ff */
[----:B------:R-:W-:-:S04]  /*2450*/  ISETP.NE.AND P0, PT, R2, 0x1, PT ;  /* 0x000000010200780c */ /* 0x000fc80003f05270 */
[----:B---3--:R-:W-:-:S04]  /*2460*/  SHF.R.U32.HI R3, RZ, R6, R3 ;  /* 0x00000006ff037219 */ /* 0x008fc80000011603 */
[----:B------:R-:W-:Y:S02]  /*2470*/  SEL R3, R9, R3, !P0 ;  /* 0x0000000309037207 */ /* 0x000fe40004000000 */
[----:B----4-:R-:W-:-:S04]  /*2480*/  ISETP.NE.AND P1, PT, R7, 0x1, PT ;  /* 0x000000010700780c */ /* 0x010fc80003f25270 */
[----:B------:R-:W-:-:S05]  /*2490*/  SEL R4, R10, R4, !P1 ;  /* 0x000000040a047207 */ /* 0x000fca0004800000 */
[----:B------:R-:W-:Y:S02]  /*24a0*/  IMAD.IADD R5, R3, 0x1, -R4 ;  /* 0x0000000103057824 */ /* 0x000fe400078e0a04 */
[----:B------:R-:W-:Y:S02]  /*24b0*/  IMAD.IADD R3, R4, 0x1, -R3 ;  /* 0x0000000104037824 */ /* 0x000fe400078e0a03 */
[----:B------:R-:W-:Y:S02]  /*24c0*/  IMAD R10, R5, R7, R10 ;  /* 0x00000007050a7224 */ /* 0x000fe400078e020a */
[----:B------:R-:W-:-:S07]  /*24d0*/  IMAD R9, R3, R2, R9 ;  /* 0x0000000203097224 */ /* 0x000fce00078e0209 */
.L_x_35:
[----:B------:R-:W-:Y:S01]  /*24e0*/  VIADD R16, R16, 0x1 ;  /* 0x0000000110107836 */ /* 0x000fe20000000000 */
[----:B------:R-:W-:Y:S01]  /*24f0*/  PLOP3.LUT P1, PT, PT, PT, PT, 0x80, 0x8 ;  /* 0x000000000008781c */ /* 0x000fe20003f2f070 */
[----:B------:R-:W-:Y:S02]  /*2500*/  IMAD.IADD R15, R10, 0x1, R87 ;  /* 0x000000010a0f7824 */ /* 0x000fe400078e0257 */
[----:B------:R-:W-:Y:S01]  /*2510*/  IMAD.IADD R14, R9, 0x1, R86 ;  /* 0x00000001090e7824 */ /* 0x000fe200078e0256 */
[----:B------:R-:W-:-:S04]  /*2520*/  ISETP.NE.AND P0, PT, R16, 0x2, PT ;  /* 0x000000021000780c */ /* 0x000fc80003f05270 */
[----:B------:R-:W-:Y:S02]  /*2530*/  SEL R2, RZ, 0x1, P0 ;  /* 0x00000001ff027807 */ /* 0x000fe40000000000 */
[----:B------:R-:W-:Y:S02]  /*2540*/  SEL R16, R16, RZ, P0 ;  /* 0x000000ff10107207 */ /* 0x000fe40000000000 */
[----:B------:R-:W-:Y:S01]  /*2550*/  LOP3.LUT R13, R13, R2, RZ, 0x3c, !PT ;  /* 0x000000020d0d7212 */ /* 0x000fe200078e3cff */
[----:B------:R-:W-:Y:S06]  /*2560*/  @P2 BRA `(.L_x_36) ;  /* 0xfffffff000a02947 */ /* 0x000fec000383ffff */
[----:B------:R-:W-:Y:S01]  /*2570*/  UIADD3 UR4, UPT, UPT, UR4, 0xc0, URZ ;  /* 0x000000c004047890 */ /* 0x000fe2000fffe0ff */
[----:B------:R-:W-:-:S03]  /*2580*/  SHF.L.U32 R2, R17, 0x1f, RZ ;  /* 0x0000001f11027819 */ /* 0x000fc600000006ff */
[----:B------:R-:W-:-:S09]  /*2590*/  ULEA UR5, UR6, UR4, 0x3 ;  /* 0x0000000406057291 */ /* 0x000fd2000f8e18ff */
[----:B------:R-:W1:Y:S02]  /*25a0*/  SYNCS.PHASECHK.TRANS64.TRYWAIT P0, [UR5], R2 ;  /* 0x00000002ff0075a7 */ /* 0x000e640008001105 */
[----:B-1----:R-:W-:Y:S05]  /*25b0*/  @!P0 BRA `(.L_x_37) ;  /* 0x0000007400348947 */ /* 0x002fea0003800000 */
.L_x_157:
[----:B------:R-:W-:-:S04]  /*25c0*/  UIADD3 UR6, UPT, UPT, UR6, 0x1, URZ ;  /* 0x0000000106067890 */ /* 0x000fc8000fffe0ff */
[----:B------:R-:W-:-:S04]  /*25d0*/  UISETP.NE.AND UP0, UPT, UR6, 0x18, UPT ;  /* 0x000000180600788c */ /* 0x000fc8000bf05270 */
[----:B------:R-:W-:Y:S02]  /*25e0*/  USEL UR7, URZ, 0x1, UP0 ;  /* 0x00000001ff077887 */ /* 0x000fe40008000000 */
[----:B------:R-:W-:-:S04]  /*25f0*/  USEL UR6, UR6, URZ, UP0 ;  /* 0x000000ff06067287 */ /* 0x000fc80008000000 */
[----:B------:R-:W-:Y:S01]  /*2600*/  ULEA UR5, UR6, UR4, 0x3 ;  /* 0x0000000406057291 */ /* 0x000fe2000f8e18ff */
[----:B-1----:R-:W-:-:S04]  /*2610*/  LOP3.LUT R2, R17, UR7, RZ, 0x3c, !PT ;  /* 0x0000000711027c12 */ /* 0x002fc8000f8e3cff */
[----:B------:R-:W-:-:S04]  /*2620*/  SHF.L.U32 R3, R2, 0x1f, RZ ;  /* 0x0000001f02037819 */ /* 0x000fc800000006ff */
[----:B------:R-:W1:Y:S02]  /*2630*/  SYNCS.PHASECHK.TRANS64.TRYWAIT P0, [UR5], R3 ;  /* 0x00000003ff0075a7 */ /* 0x000e640008001105 */
[----:B-1----:R-:W-:Y:S05]  /*2640*/  @!P0 BRA `(.L_x_38) ;  /* 0x0000007400288947 */ /* 0x002fea0003800000 */
.L_x_159:
[----:B------:R-:W-:-:S04]  /*2650*/  UIADD3 UR6, UPT, UPT, UR6, 0x1, URZ ;  /* 0x0000000106067890 */ /* 0x000fc8000fffe0ff */
[----:B------:R-:W-:-:S04]  /*2660*/  UISETP.NE.AND UP0, UPT, UR6, 0x18, UPT ;  /* 0x000000180600788c */ /* 0x000fc8000bf05270 */
[----:B------:R-:W-:Y:S02]  /*2670*/  USEL UR7, URZ, 0x1, UP0 ;  /* 0x00000001ff077887 */ /* 0x000fe40008000000 */
[----:B------:R-:W-:-:S04]  /*2680*/  USEL UR6, UR6, URZ, UP0 ;  /* 0x000000ff06067287 */ /* 0x000fc80008000000 */
[----:B------:R-:W-:Y:S01]  /*2690*/  ULEA UR5, UR6, UR4, 0x3 ;  /* 0x0000000406057291 */ /* 0x000fe2000f8e18ff */
[----:B------:R-:W-:-:S04]  /*26a0*/  LOP3.LUT R2, R2, UR7, RZ, 0x3c, !PT ;  /* 0x0000000702027c12 */ /* 0x000fc8000f8e3cff */
[----:B-1----:R-:W-:-:S04]  /*26b0*/  SHF.L.U32 R3, R2, 0x1f, RZ ;  /* 0x0000001f02037819 */ /* 0x002fc800000006ff */
[----:B------:R-:W1:Y:S02]  /*26c0*/  SYNCS.PHASECHK.TRANS64.TRYWAIT P0, [UR5], R3 ;  /* 0x00000003ff0075a7 */ /* 0x000e640008001105 */
[----:B-1----:R-:W-:Y:S05]  /*26d0*/  @!P0 BRA `(.L_x_39) ;  /* 0x00000074001c8947 */ /* 0x002fea0003800000 */
.L_x_161:
        /* <DEDUP_REMOVED lines=9> */
.L_x_163:
        /* <DEDUP_REMOVED lines=9> */
.L_x_165:
        /* <DEDUP_REMOVED lines=9> */
.L_x_167:
        /* <DEDUP_REMOVED lines=9> */
.L_x_169:
        /* <DEDUP_REMOVED lines=9> */
.L_x_171:
        /* <DEDUP_REMOVED lines=9> */
.L_x_173:
        /* <DEDUP_REMOVED lines=9> */
.L_x_175:
        /* <DEDUP_REMOVED lines=9> */
.L_x_177:
        /* <DEDUP_REMOVED lines=9> */
.L_x_179:
        /* <DEDUP_REMOVED lines=9> */
.L_x_181:
        /* <DEDUP_REMOVED lines=9> */
.L_x_183:
        /* <DEDUP_REMOVED lines=9> */
.L_x_185:
        /* <DEDUP_REMOVED lines=9> */
.L_x_187:
        /* <DEDUP_REMOVED lines=9> */
.L_x_189:
        /* <DEDUP_REMOVED lines=9> */
.L_x_191:
        /* <DEDUP_REMOVED lines=9> */
.L_x_193:
        /* <DEDUP_REMOVED lines=9> */
.L_x_195:
        /* <DEDUP_REMOVED lines=9> */
.L_x_197:
        /* <DEDUP_REMOVED lines=9> */
.L_x_199:
        /* <DEDUP_REMOVED lines=9> */
.L_x_201:
[----:B------:R-:W-:-:S04]  /*3220*/  UIADD3 UR6, UPT, UPT, UR6, 0x1, URZ ;  /* 0x0000000106067890 */ /* 0x000fc8000fffe0ff */
[----:B------:R-:W-:-:S04]  /*3230*/  UISETP.NE.AND UP0, UPT, UR6, 0x18, UPT ;  /* 0x000000180600788c */ /* 0x000fc8000bf05270 */
[----:B------:R-:W-:Y:S02]  /*3240*/  USEL UR5, URZ, 0x1, UP0 ;  /* 0x00000001ff057887 */ /* 0x000fe40008000000 */
[----:B------:R-:W-:-:S04]  /*3250*/  USEL UR6, UR6, URZ, UP0 ;  /* 0x000000ff06067287 */ /* 0x000fc80008000000 */
[----:B------:R-:W-:Y:S01]  /*3260*/  ULEA UR6, UR6, UR4, 0x3 ;  /* 0x0000000406067291 */ /* 0x000fe2000f8e18ff */
[----:B------:R-:W-:-:S04]  /*3270*/  LOP3.LUT R2, R2, UR5, RZ, 0x3c, !PT ;  /* 0x0000000502027c12 */ /* 0x000fc8000f8e3cff */
[----:B------:R-:W-:Y:S01]  /*3280*/  SHF.L.U32 R2, R2, 0x1f, RZ ;  /* 0x0000001f02027819 */ /* 0x000fe200000006ff */
[----:B-1--4-:R-:W-:-:S07]  /*3290*/  IMAD.U32 R0, RZ, RZ, UR6 ;  /* 0x00000006ff007e24 */ /* 0x012fce000f8e00ff */
.L_x_60:
[----:B-1----:R1:W2:Y:S02]  /*32a0*/  SYNCS.PHASECHK.TRANS64.TRYWAIT P0, [R0+URZ], R2 ;  /* 0x00000002000075a7 */ /* 0x0022a400080011ff */
[----:B--2---:R-:W-:Y:S05]  /*32b0*/  @!P0 NANOSLEEP.SYNCS 0x989680 ;  /* 0x009896800000895d */ /* 0x004fea0003900000 */
[----:B------:R-:W2:Y:S02]  /*32c0*/  @!P0 SYNCS.PHASECHK.TRANS64 P0, [R0+URZ], R2 ;  /* 0x00000002000085a7 */ /* 0x000ea400080010ff */
[----:B--2---:R-:W-:Y:S05]  /*32d0*/  @P0 EXIT ;  /* 0x000000000000094d */ /* 0x004fea0003800000 */
[----:B------:R-:W-:Y:S05]  /*32e0*/  BRA `(.L_x_60) ;  /* 0xfffffffc00ec7947 */ /* 0x000fea000383ffff */
.L_x_18:
[----:B------:R-:W-:-:S04]  /*32f0*/  UISETP.NE.AND UP1, UPT, UR37, URZ, UPT ;  /* 0x000000ff2500728c */ /* 0x000fc8000bf25270 */
[----:B------:R-:W-:-:S09]  /*3300*/  UISETP.NE.OR UP1, UPT, UR8, 0x1, UP1 ;  /* 0x000000010800788c */ /* 0x000fd20008f25670 */
[----:B------:R-:W-:Y:S05]  /*3310*/  BRA.U UP1, `(.L_x_61) ;  /* 0x0000000501487547 */ /* 0x000fea000b800000 */
[----:B------:R-:W-:Y:S01]  /*3320*/  ISETP.NE.AND P2, PT, R2, RZ, PT ;  /* 0x000000ff0200720c */ /* 0x000fe20003f45270 */
[----:B------:R-:W-:Y:S01]  /*3330*/  IMAD.MOV.U32 R12, RZ, RZ, 0x1 ;  /* 0x00000001ff0c7424 */ /* 0x000fe200078e00ff */
[----:B------:R-:W-:Y:S02]  /*3340*/  CS2R R10, SRZ ;  /* 0x00000000000a7805 */ /* 0x000fe4000001ff00 */
[----:B------:R-:W-:Y:S01]  /*3350*/  CS2R R8, SRZ ;  /* 0x0000000000087805 */ /* 0x000fe2000001ff00 */
[----:B------:R-:W-:Y:S01]  /*3360*/  UMOV UR4, 0x400 ;  /* 0x0000040000047882 */ /* 0x000fe20000000000 */
[----:B------:R-:W-:Y:S01]  /*3370*/  UMOV UR6, URZ ;  /* 0x000000ff00067c82 */ /* 0x000fe20008000000 */
[----:B------:R-:W-:-:S12]  /*3380*/  ULEA UR37, UR37, UR4, 0x18 ;  /* 0x0000000425257291 */ /* 0x000fd8000f8ec0ff */
.L_x_65:
[----:B------:R-:W-:Y:S02]  /*3390*/  LEA R0, R8, UR37, 0x3 ;  /* 0x0000002508007c11 */ /* 0x000fe4000f8e18ff */
[----:B------:R-:W-:-:S03]  /*33a0*/  SHF.L.U32 R4, R9, 0x1f, RZ ;  /* 0x0000001f09047819 */ /* 0x000fc600000006ff */
[----:B------:R-:W-:Y:S01]  /*33b0*/  VIADD R5, R0, 0x240 ;  /* 0x0000024000057836 */ /* 0x000fe20000000000 */
[----:B------:R-:W1:Y:S02]  /*33c0*/  SYNCS.PHASECHK.TRANS64.TRYWAIT P0, [R0+URZ+0x230], R4 ;  /* 0x00023004000075a7 */ /* 0x000e6400080011ff */
[----:B-1----:R-:W-:Y:S05]  /*33d0*/  @!P0 BRA `(.L_x_62) ;  /* 0x0000006c00d48947 */ /* 0x002fea0003800000 */
.L_x_202:
[----:B------:R-:W-:Y:S01]  /*33e0*/  ULEA UR5, UR6, UR37, 0x3 ;  /* 0x0000002506057291 */ /* 0x000fe2000f8e18ff */
[----:B-1----:R-:W-:Y:S01]  /*33f0*/  PRMT R0, RZ, 0x654, R5 ;  /* 0x00000654ff007816 */ /* 0x002fe20000000005 */
[----:B------:R-:W-:Y:S01]  /*3400*/  @!P2 IMAD.MOV.U32 R4, RZ, RZ, 0x10 ;  /* 0x00000010ff04a424 */ /* 0x000fe200078e00ff */
[----:B------:R-:W-:Y:S01]  /*3410*/  SHF.L.U32 R5, R12, 0x1f, RZ ;  /* 0x0000001f0c057819 */ /* 0x000fe200000006ff */
[----:B------:R-:W-:Y:S01]  /*3420*/  UIADD3 UR4, UPT, UPT, UR5, 0x1d0, URZ ;  /* 0x000001d005047890 */ /* 0x000fe2000fffe0ff */
[----:B------:R1:W-:Y:S05]  /*3430*/  SYNCS.ARRIVE.TRANS64.RED.A1T0 RZ, [R0+URZ], RZ ;  /* 0x000000ff00ff79a7 */ /* 0x0003ea00081004ff */
[----:B------:R-:W-:Y:S01]  /*3440*/  IMAD.U32 R6, RZ, RZ, UR4 ;  /* 0x00000004ff067e24 */ /* 0x000fe2000f8e00ff */
[----:B------:R-:W2:Y:S04]  /*3450*/  SYNCS.PHASECHK.TRANS64.TRYWAIT P0, [UR5+0x1e0], R5 ;  /* 0x0001e005ff0075a7 */ /* 0x000ea80008001105 */
[----:B------:R-:W-:Y:S01]  /*3460*/  PRMT R6, R2, 0x654, R6 ;  /* 0x0000065402067816 */ /* 0x000fe20000000006 */
[----:B-12---:R-:W-:Y:S06]  /*3470*/  @!P0 BRA `(.L_x_63) ;  /* 0x0000006c00c08947 */ /* 0x006fec0003800000 */
.L_x_204:
[----:B------:R-:W-:Y:S01]  /*3480*/  ULEA UR4, UR6, UR37, 0x4 ;  /* 0x0000002506047291 */ /* 0x000fe2000f8e20ff */
[----:B------:R-:W-:Y:S01]  /*3490*/  SEL R3, R6, R3, !P2 ;  /* 0x0000000306037207 */ /* 0x000fe20005000000 */
[----:B------:R-:W-:Y:S01]  /*34a0*/  UIADD3 UR5, UPT, UPT, UR5, 0x1d0, URZ ;  /* 0x000001d005057890 */ /* 0x000fe2000fffe0ff */
[----:B-1----:R-:W-:Y:S01]  /*34b0*/  LEA R0, R11, UR37, 0x3 ;  /* 0x000000250b007c11 */ /* 0x002fe2000f8e18ff */
[----:B------:R-:W-:Y:S01]  /*34c0*/  UIADD3 UR4, UPT, UPT, UR4, 0x260, URZ ;  /* 0x0000026004047890 */ /* 0x000fe2000fffe0ff */
[----:B------:R1:W-:Y:S01]  /*34d0*/  @!P2 SYNCS.ARRIVE.TRANS64.RED RZ, [R3+URZ], R4 ;  /* 0x0000000403ffa9a7 */ /* 0x0003e200080004ff */
[----:B------:R-:W-:Y:S01]  /*34e0*/  UIADD3 UR6, UPT, UPT, UR6, 0x1, URZ ;  /* 0x0000000106067890 */ /* 0x000fe2000fffe0ff */
[----:B------:R-:W-:-:S03]  /*34f0*/  VIADD R8, R8, 0x1 ;  /* 0x0000000108087836 */ /* 0x000fc60000000000 */
[----:B------:R-:W-:Y:S02]  /*3500*/  UISETP.NE.AND UP0, UPT, UR6, 0x2, UPT ;  /* 0x000000020600788c */ /* 0x000fe4000bf05270 */
[----:B------:R-:W-:Y:S01]  /*3510*/  ISETP.NE.AND P0, PT, R8, 0x2, PT ;  /* 0x000000020800780c */ /* 0x000fe20003f05270 */
[----:B------:R-:W-:Y:S06]  /*3520*/  UGETNEXTWORKID.BROADCAST [UR4], [UR5] ;  /* 0x00000000040073ca */ /* 0x000fec0008000100 */
[----:B------:R-:W-:Y:S02]  /*3530*/  USEL UR4, URZ, 0x1, UP0 ;  /* 0x00000001ff047887 */ /* 0x000fe40008000000 */
[----:B------:R-:W-:-:S04]  /*3540*/  USEL UR6, UR6, URZ, UP0 ;  /* 0x000000ff06067287 */ /* 0x000fc80008000000 */
[----:B------:R-:W-:Y:S02]  /*3550*/  LOP3.LUT R12, R12, UR4, RZ, 0x3c, !PT ;  /* 0x000000040c0c7c12 */ /* 0x000fe4000f8e3cff */
[----:B-1----:R-:W-:-:S04]  /*3560*/  SHF.L.U32 R4, R10, 0x1f, RZ ;  /* 0x0000001f0a047819 */ /* 0x002fc800000006ff */
[----:B------:R-:W1:Y:S02]  /*3570*/  SYNCS.PHASECHK.TRANS64.TRYWAIT P1, [R0+URZ+0x1d0], R4 ;  /* 0x0001d004000075a7 */ /* 0x000e6400080211ff */
[----:B-1----:R-:W-:Y:S05]  /*3580*/  @!P1 BRA `(.L_x_64) ;  /* 0x0000006c00949947 */ /* 0x002fea0003800000 */
.L_x_205:
[C---:B-1----:R-:W-:Y:S01]  /*3590*/  LEA R4, R11.reuse, UR37, 0x4 ;  /* 0x000000250b047c11 */ /* 0x042fe2000f8e20ff */
[----:B------:R-:W-:Y:S01]  /*35a0*/  VIADD R0, R0, 0x1e0 ;  /* 0x000001e000007836 */ /* 0x000fe20000000000 */
[----:B------:R-:W-:Y:S01]  /*35b0*/  SEL R8, R8, RZ, P0 ;  /* 0x000000ff08087207 */ /* 0x000fe20000000000 */
[----:B------:R-:W-:-:S03]  /*35c0*/  VIADD R11, R11, 0x1 ;  /* 0x000000010b0b7836 */ /* 0x000fc60000000000 */
[----:B------:R-:W1:Y:S01]  /*35d0*/  LDS.128 R4, [R4+0x260] ;  /* 0x0002600004047984 */ /* 0x000e620000000c00 */
[----:B------:R-:W-:Y:S02]  /*35e0*/  PRMT R0, RZ, 0x654, R0 ;  /* 0x00000654ff007816 */ /* 0x000fe40000000000 */
[C---:B------:R-:W-:Y:S01]  /*35f0*/  ISETP.NE.AND P1, PT, R11.reuse, 0x2, PT ;  /* 0x000000020b00780c */ /* 0x040fe20003f25270 */
[----:B------:R-:W-:Y:S01]  /*3600*/  @!PT LDS RZ, [RZ] ;  /* 0x00000000fffff984 */ /* 0x000fe20000000800 */
[----:B------:R-:W-:Y:S01]  /*3610*/  @!PT LDS RZ, [RZ] ;  /* 0x00000000fffff984 */ /* 0x000fe20000000800 */
[----:B------:R-:W-:Y:S01]  /*3620*/  @!PT LDS RZ, [RZ] ;  /* 0x00000000fffff984 */ /* 0x000fe20000000800 */
[----:B------:R-:W-:Y:S01]  /*3630*/  @!PT LDS RZ, [RZ] ;  /* 0x00000000fffff984 */ /* 0x000fe20000000800 */
[----:B------:R2:W-:Y:S06]  /*3640*/  MEMBAR.ALL.CTA ;  /* 0x0000000000007992 */ /* 0x0005ec0000008000 */
[----:B--2---:R-:W2:Y:S01]  /*3650*/  FENCE.VIEW.ASYNC.S ;  /* 0x00000000000073c6 */ /* 0x004ea20000000000 */
[----:B------:R-:W-:Y:S01]  /*3660*/  SEL R11, R11, RZ, P1 ;  /* 0x000000ff0b0b7207 */ /* 0x000fe20000800000 */
[----:B--2---:R2:W-:Y:S01]  /*3670*/  SYNCS.ARRIVE.TRANS64.RED.A1T0 RZ, [R0+URZ], RZ ;  /* 0x000000ff00ff79a7 */ /* 0x0045e200081004ff */
[----:B-1----:R-:W-:-:S02]  /*3680*/  LOP3.LUT P3, RZ, R6, 0x1, RZ, 0xc0, !PT ;  /* 0x0000000106ff7812 */ /* 0x002fc4000786c0ff */
[----:B------:R-:W-:-:S04]  /*3690*/  SEL R4, RZ, 0x1, P1 ;  /* 0x00000001ff047807 */ /* 0x000fc80000800000 */
[----:B------:R-:W-:Y:S02]  /*36a0*/  LOP3.LUT R10, R10, R4, RZ, 0x3c, !PT ;  /* 0x000000040a0a7212 */ /* 0x000fe400078e3cff */
[----:B--2---:R-:W-:-:S04]  /*36b0*/  SEL R0, RZ, 0x1, P0 ;  /* 0x00000001ff007807 */ /* 0x004fc80000000000 */
[----:B------:R-:W-:Y:S01]  /*36c0*/  LOP3.LUT R9, R9, R0, RZ, 0x3c, !PT ;  /* 0x0000000009097212 */ /* 0x000fe200078e3cff */
[----:B------:R-:W-:Y:S06]  /*36d0*/  @P3 BRA `(.L_x_65) ;  /* 0xfffffffc002c3947 */ /* 0x000fec000383ffff */
[----:B------:R-:W-:Y:S01]  /*36e0*/  ULEA UR5, UR6, UR37, 0x3 ;  /* 0x0000002506057291 */ /* 0x000fe2000f8e18ff */
[----:B------:R-:W-:-:S08]  /*36f0*/  SHF.L.U32 R2, R12, 0x1f, RZ ;  /* 0x0000001f0c027819 */ /* 0x000fd000000006ff */
[----:B------:R-:W1:Y:S02]  /*3700*/  SYNCS.PHASECHK.TRANS64 P0, [UR5+0x1e0], R2 ;  /* 0x0001e002ff0075a7 */ /* 0x000e640008001005 */
[----:B-1----:R-:W-:Y:S05]  /*3710*/  @P0 BRA `(.L_x_66) ;  /* 0x0000000000080947 */ /* 0x002fea0003800000 */
[----:B------:R-:W1:Y:S02]  /*3720*/  SYNCS.PHASECHK.TRANS64.TRYWAIT P0, [UR5+0x1e0], R2 ;  /* 0x0001e002ff0075a7 */ /* 0x000e640008001105 */
[----:B-1----:R-:W-:Y:S05]  /*3730*/  @!P0 BRA `(.L_x_67) ;  /* 0x0000006c003c8947 */ /* 0x002fea0003800000 */
.L_x_66:
[----:B------:R-:W-:-:S04]  /*3740*/  UIADD3 UR4, UPT, UPT, UR6, 0x1, URZ ;  /* 0x0000000106047890 */ /* 0x000fc8000fffe0ff */
[----:B------:R-:W-:-:S04]  /*3750*/  UISETP.NE.AND UP0, UPT, UR4, 0x2, UPT ;  /* 0x000000020400788c */ /* 0x000fc8000bf05270 */
[----:B------:R-:W-:Y:S02]  /*3760*/  USEL UR7, URZ, 0x1, UP0 ;  /* 0x00000001ff077887 */ /* 0x000fe40008000000 */
[----:B------:R-:W-:-:S04]  /*3770*/  USEL UR4, UR4, URZ, UP0 ;  /* 0x000000ff04047287 */ /* 0x000fc80008000000 */
[----:B------:R-:W-:Y:S01]  /*3780*/  ULEA UR4, UR4, UR37, 0x3 ;  /* 0x0000002504047291 */ /* 0x000fe2000f8e18ff */
[----:B-1----:R-:W-:-:S04]  /*3790*/  LOP3.LUT R2, R12, UR7, RZ, 0x3c, !PT ;  /* 0x000000070c027c12 */ /* 0x002fc8000f8e3cff */
[----:B------:R-:W-:-:S04]  /*37a0*/  SHF.L.U32 R0, R2, 0x1f, RZ ;  /* 0x0000001f02007819 */ /* 0x000fc800000006ff */
[----:B------:R-:W1:Y:S02]  /*37b0*/  SYNCS.PHASECHK.TRANS64 P0, [UR4+0x1e0], R0 ;  /* 0x0001e000ff0075a7 */ /* 0x000e640008001004 */
[----:B-1----:R-:W-:Y:S05]  /*37c0*/  @P0 EXIT ;  /* 0x000000000000094d */ /* 0x002fea0003800000 */
[----:B------:R-:W-:Y:S02]  /*37d0*/  SHF.L.U32 R2, R2, 0x1f, RZ ;  /* 0x0000001f02027819 */ /* 0x000fe400000006ff */
[----:B------:R-:W-:-:S07]  /*37e0*/  MOV R0, UR4 ;  /* 0x0000000400007c02 */ /* 0x000fce0008000f00 */
.L_x_68:
[----:B-1----:R1:W2:Y:S02]  /*37f0*/  SYNCS.PHASECHK.TRANS64.TRYWAIT P0, [R0+URZ+0x1e0], R2 ;  /* 0x0001e002000075a7 */ /* 0x0022a400080011ff */
[----:B--2---:R-:W-:Y:S05]  /*3800*/  @!P0 NANOSLEEP.SYNCS 0x989680 ;  /* 0x009896800000895d */ /* 0x004fea0003900000 */
[----:B------:R-:W2:Y:S02]  /*3810*/  @!P0 SYNCS.PHASECHK.TRANS64 P0, [R0+URZ+0x1e0], R2 ;  /* 0x0001e002000085a7 */ /* 0x000ea400080010ff */
[----:B--2---:R-:W-:Y:S05]  /*3820*/  @P0 EXIT ;  /* 0x000000000000094d */ /* 0x004fea0003800000 */
[----:B------:R-:W-:Y:S05]  /*3830*/  BRA `(.L_x_68) ;  /* 0xfffffffc00ec7947 */ /* 0x000fea000383ffff */
.L_x_61:
[----:B------:R-:W-:-:S09]  /*3840*/  UISETP.NE.AND UP1, UPT, UR8, URZ, UPT ;  /* 0x000000ff0800728c */ /* 0x000fd2000bf25270 */
[----:B------:R-:W-:Y:S05]  /*3850*/  BRA.U UP1, `(.L_x_69) ;  /* 0x0000000d01607547 */ /* 0x000fea000b800000 */
[----:B------:R-:W-:Y:S01]  /*3860*/  UMOV UR4, 0x40 ;  /* 0x0000004000047882 */ /* 0x000fe20000000000 */
[----:B------:R-:W-:Y:S01]  /*3870*/  NOP ;  /* 0x0000000000007918 */ /* 0x000fe20000000000 */
[----:B------:R-:W-:Y:S01]  /*3880*/  ULEA UR4, UR37, UR4, 0x18 ;  /* 0x0000000425047291 */ /* 0x000fe2000f8ec0ff */
[----:B------:R-:W-:Y:S02]  /*3890*/  UMOV UR5, 0x400 ;  /* 0x0000040000057882 */ /* 0x000fe40000000000 */
[----:B------:R-:W-:-:S06]  /*38a0*/  ULEA UR37, UR37, UR5, 0x18 ;  /* 0x0000000525257291 */ /* 0x000fcc000f8ec0ff */
[----:B------:R-:W1:Y:S02]  /*38b0*/  LDS.U8 R0, [UR4+0x1c] ;  /* 0x00001c04ff007984 */ /* 0x000e640008000000 */
[----:B-1----:R-:W-:-:S13]  /*38c0*/  ISETP.NE.AND P0, PT, R0, RZ, PT ;  /* 0x000000ff0000720c */ /* 0x002fda0003f05270 */
[----:B------:R-:W-:Y:S05]  /*38d0*/  @P0 BRA `(.L_x_70) ;  /* 0x0000000000580947 */ /* 0x000fea0003800000 */
[----:B------:R-:W-:-:S13]  /*38e0*/  ELECT P0, URZ, PT ;  /* 0x0000000000ff782f */ /* 0x000fda0003800000 */
[----:B------:R-:W-:Y:S05]  /*38f0*/  @!P0 BRA `(.L_x_71) ;  /* 0x0000000000608947 */ /* 0x000fea0003800000 */
[----:B------:R-:W-:Y:S01]  /*3900*/  UMOV UR5, 0x10 ;  /* 0x0000001000057882 */ /* 0x000fe20000000000 */
[----:B------:R-:W-:Y:S01]  /*3910*/  HFMA2 R0, -RZ, RZ, 0, 5.9604644775390625e-08 ;  /* 0x00000001ff007431 */ /* 0x000fe200000001ff */
[----:B------:R-:W-:-:S03]  /*3920*/  MOV R2, 0xffff ;  /* 0x0000ffff00027802 */ /* 0x000fc60000000f00 */
[----:B------:R-:W-:Y:S04]  /*3930*/  DEPBAR.LE SB1, 0x36 ;  /* 0x00009d800000791a */ /* 0x000fe80000000000 */
[----:B------:R-:W1:Y:S02]  /*3940*/  UTCATOMSWS.FIND_AND_SET.ALIGN UP0, UR5, UR5 ;  /* 0x00000005000575e3 */ /* 0x000e640008000800 */
[----:B-1----:R-:W-:Y:S01]  /*3950*/  MOV R3, UR5 ;  /* 0x0000000500037c02 */ /* 0x002fe20008000f00 */
[----:B------:R-:W-:Y:S06]  /*3960*/  BRA.U UP0, `(.L_x_72) ;  /* 0x0000000100187547 */ /* 0x000fec000b800000 */
.L_x_73:
[----:B------:R-:W-:Y:S05]  /*3970*/  NANOSLEEP 0x64 ;  /* 0x000000640000795d */ /* 0x000fea0003800000 */
[----:B------:R-:W-:-:S05]  /*3980*/  UMOV UR5, 0x10 ;  /* 0x0000001000057882 */ /* 0x000fca0000000000 */
[----:B------:R-:W-:Y:S04]  /*3990*/  DEPBAR.LE SB1, 0x36 ;  /* 0x00009d800000791a */ /* 0x000fe80000000000 */
[----:B------:R-:W1:Y:S02]  /*39a0*/  UTCATOMSWS.FIND_AND_SET.ALIGN UP0, UR5, UR5 ;  /* 0x00000005000575e3 */ /* 0x000e640008000800 */
[----:B-1----:R-:W-:Y:S01]  /*39b0*/  MOV R3, UR5 ;  /* 0x0000000500037c02 */ /* 0x002fe20008000f00 */
[----:B------:R-:W-:Y:S05]  /*39c0*/  BRA.U !UP0, `(.L_x_73) ;  /* 0xfffffffd08e87547 */ /* 0x000fea000b83ffff */
.L_x_72:
[-C--:B------:R-:W-:Y:S02]  /*39d0*/  SHF.L.U32 R2, R2, R3.reuse, RZ ;  /* 0x0000000302027219 */ /* 0x080fe400000006ff */
[----:B------:R-:W-:Y:S01]  /*39e0*/  SHF.L.U32 R0, R0, R3, RZ ;  /* 0x0000000300007219 */ /* 0x000fe200000006ff */
[----:B------:R-:W-:Y:S02]  /*39f0*/  IMAD.SHL.U32 R3, R3, 0x20, RZ ;  /* 0x0000002003037824 */ /* 0x000fe400078e00ff */
[----:B------:R1:W-:Y:S04]  /*3a00*/  ATOMS.OR RZ, [UR4+0x14], R2 ;  /* 0x00001402ffff798c */ /* 0x0003e8000b000004 */
[----:B------:R1:W-:Y:S04]  /*3a10*/  ATOMS.OR RZ, [UR4+0x18], R0 ;  /* 0x00001800ffff798c */ /* 0x0003e8000b000004 */
[----:B------:R1:W-:Y:S01]  /*3a20*/  STS [UR37+0x280], R3 ;  /* 0x00028003ff007988 */ /* 0x0003e20008000825 */
[----:B------:R-:W-:Y:S05]  /*3a30*/  BRA `(.L_x_71) ;  /* 0x0000000000107947 */ /* 0x000fea0003800000 */
.L_x_70:
[----:B------:R-:W-:Y:S02]  /*3a40*/  MOV R0, 0xffffffff ;  /* 0xffffffff00007802 */ /* 0x000fe40000000f00 */
[----:B------:R-:W-:-:S03]  /*3a50*/  MOV R2, 0x3a80 ;  /* 0x00003a8000027802 */ /* 0x000fc60000000f00 */
[----:B------:R1:W-:Y:S04]  /*3a60*/  STS [UR37+0x280], R0 ;  /* 0x00028000ff007988 */ /* 0x0003e80008000825 */
[----:B-1-3-5:R-:W-:Y:S05]  /*3a70*/  CALL.REL.NOINC `($__internal_1_$__cuda_sm10x_tcgen05_guardrail_trap_phase_invalid_during_alloc) ;  /* 0x0000007000847944 */ /* 0x02afea0003c00000 */
.L_x_71:
[----:B------:R-:W-:Y:S05]  /*3a80*/  WARPSYNC.ALL ;  /* 0x0000000000007948 */ /* 0x000fea0003800000 */
[----:B------:R-:W2:Y:S01]  /*3a90*/  S2UR UR6, SR_CgaCtaId ;  /* 0x00000000000679c3 */ /* 0x000ea20000008800 */
[----:B------:R-:W-:Y:S01]  /*3aa0*/  UMOV UR4, 0x400 ;  /* 0x0000040000047882 */ /* 0x000fe20000000000 */
[----:B------:R-:W-:-:S06]  /*3ab0*/  NOP ;  /* 0x0000000000007918 */ /* 0x000fcc0000000000 */
[----:B------:R-:W-:Y:S06]  /*3ac0*/  BAR.ARV 0x6, 0xa0 ;  /* 0x0182800000007b1d */ /* 0x000fec0000002000 */
[----:B------:R-:W4:Y:S01]  /*3ad0*/  LDCU UR7, c[0x0][0x38c] ;  /* 0x00007180ff0777ac */ /* 0x000f220008000800 */
[----:B------:R-:W-:Y:S01]  /*3ae0*/  IMAD.MOV.U32 R11, RZ, RZ, 0x1 ;  /* 0x00000001ff0b7424 */ /* 0x000fe200078e00ff */
[----:B------:R-:W-:Y:S01]  /*3af0*/  CS2R R8, SRZ ;  /* 0x0000000000087805 */ /* 0x000fe2000001ff00 */
[----:B------:R-:W-:Y:S01]  /*3b00*/  IMAD.MOV.U32 R10, RZ, RZ, RZ ;  /* 0x000000ffff0a7224 */ /* 0x000fe200078e00ff */
[----:B------:R-:W-:Y:S01]  /*3b10*/  UMOV UR18, URZ ;  /* 0x000000ff00127c82 */ /* 0x000fe20008000000 */
[----:B------:R-:W-:Y:S01]  /*3b20*/  UMOV UR17, URZ ;  /* 0x000000ff00117c82 */ /* 0x000fe20008000000 */
[----:B------:R-:W-:Y:S01]  /*3b30*/  UMOV UR20, 0x0 ;  /* 0x0000000000147882 */ /* 0x000fe20000000000 */
[----:B------:R-:W-:Y:S01]  /*3b40*/  UMOV UR21, 0x8200490 ;  /* 0x0820049000157882 */ /* 0x000fe20000000000 */
[----:B--2---:R-:W-:Y:S01]  /*3b50*/  ULEA UR6, UR6, UR4, 0x18 ;  /* 0x0000000406067291 */ /* 0x004fe2000f8ec0ff */
[----:B------:R-:W2:Y:S03]  /*3b60*/  LDCU UR4, c[0x0][0x38c] ;  /* 0x00007180ff0477ac */ /* 0x000ea60008000800 */
[----:B------:R-:W-:-:S02]  /*3b70*/  UIADD3 UR11, UPT, UPT, UR6, 0x8600, URZ ;  /* 0x00008600060b7890 */ /* 0x000fc4000fffe0ff */
[----:B----4-:R-:W-:-:S03]  /*3b80*/  UIADD3 UR7, UPT, UPT, UR7, 0xf, URZ ;  /* 0x0000000f07077890 */ /* 0x010fc6000fffe0ff */
[----:B-1----:R-:W1:Y:S01]  /*3b90*/  LDS R0, [UR6+0x280] ;  /* 0x00028006ff007984 */ /* 0x002e620008000800 */
[----:B------:R-:W-:Y:S02]  /*3ba0*/  UIADD3 UR12, UPT, UPT, UR6, 0x20600, URZ ;  /* 0x00020600060c7890 */ /* 0x000fe4000fffe0ff */
[----:B------:R-:W-:Y:S02]  /*3bb0*/  USHF.R.S32.HI UR5, URZ, 0x1f, UR7 ;  /* 0x0000001fff057899 */ /* 0x000fe40008011407 */
[----:B------:R-:W-:Y:S02]  /*3bc0*/  USHF.R.U32.HI UR11, URZ, 0x4, UR11 ;  /* 0x00000004ff0b7899 */ /* 0x000fe4000801160b */
[----:B------:R-:W-:Y:S02]  /*3bd0*/  ULEA.HI UR5, UR5, UR7, URZ, 0x4 ;  /* 0x0000000705057291 */ /* 0x000fe4000f8f20ff */
[----:B------:R-:W-:Y:S02]  /*3be0*/  USHF.R.U32.HI UR12, URZ, 0x4, UR12 ;  /* 0x00000004ff0c7899 */ /* 0x000fe4000801160c */
[----:B------:R-:W-:-:S02]  /*3bf0*/  USHF.R.S32.HI UR5, URZ, 0x4, UR5 ;  /* 0x00000004ff057899 */ /* 0x000fc40008011405 */
[----:B------:R-:W-:Y:S02]  /*3c00*/  ULOP3.LUT UR11, UR11, 0x3fff, URZ, 0xc0, !UPT ;  /* 0x00003fff0b0b7892 */ /* 0x000fe4000f8ec0ff */
[----:B------:R-:W-:Y:S02]  /*3c10*/  UISETP.LT.AND UP0, UPT, UR5, 0x1, UPT ;  /* 0x000000010500788c */ /* 0x000fe4000bf01270 */
[----:B------:R-:W-:Y:S02]  /*3c20*/  ULOP3.LUT UR12, UR12, 0x3fff, URZ, 0xc0, !UPT ;  /* 0x00003fff0c0c7892 */ /* 0x000fe4000f8ec0ff */
[----:B------:R-:W-:Y:S02]  /*3c30*/  USEL UR10, UR5, 0x1, !UP0 ;  /* 0x00000001050a7887 */ /* 0x000fe4000c000000 */
[----:B------:R-:W-:Y:S02]  /*3c40*/  ULOP3.LUT UR11, UR11, 0x10000, URZ, 0xfc, !UPT ;  /* 0x000100000b0b7892 */ /* 0x000fe4000f8efcff */
[----:B------:R-:W-:-:S02]  /*3c50*/  ULOP3.LUT UR12, UR12, 0x10000, URZ, 0xfc, !UPT ;  /* 0x000100000c0c7892 */ /* 0x000fc4000f8efcff */
[----:B------:R-:W-:Y:S02]  /*3c60*/  UIADD3 UR10, UPT, UPT, -UR10, URZ, URZ ;  /* 0x000000ff0a0a7290 */ /* 0x000fe4000fffe1ff */
[----:B--2---:R-:W-:Y:S01]  /*3c70*/  UISETP.GE.AND UP3, UPT, UR4, 0x1, UPT ;  /* 0x000000010400788c */ /* 0x004fe2000bf66270 */
[----:B-1----:R-:W-:-:S15]  /*3c80*/  R2UR UR19, R0 ;  /* 0x00000000001372ca */ /* 0x002fde00000e0000 */
.L_x_80:
[----:B------:R-:W-:Y:S02]  /*3c90*/  LEA R0, R10, UR6, 0x3 ;  /* 0x000000060a007c11 */ /* 0x000fe4000f8e18ff */
[----:B------:R-:W-:Y:S02]  /*3ca0*/  SHF.L.U32 R2, R9, 0x1f, RZ ;  /* 0x0000001f09027819 */ /* 0x000fe400000006ff */
[----:B------:R-:W-:Y:S01]  /*3cb0*/  PLOP3.LUT P0, PT, PT, PT, UP3, 0x80, 0x8 ;  /* 0x000000000008781c */ /* 0x000fe20003f0f038 */
[----:B------:R-:W-:Y:S01]  /*3cc0*/  VIADD R3, R0, 0x1e0 ;  /* 0x000001e000037836 */ /* 0x000fe20000000000 */
[----:B-1----:R-:W1:Y:S02]  /*3cd0*/  SYNCS.PHASECHK.TRANS64.TRYWAIT P1, [R0+URZ+0x1d0], R2 ;  /* 0x0001d002000075a7 */ /* 0x002e6400080211ff */
[----:B-1--4-:R-:W-:Y:S09]  /*3ce0*/  @!P1 BRA `(.L_x_74) ;  /* 0x0000006400e89947 */ /* 0x012ff20003800000 */
.L_x_207:
[----:B------:R-:W-:Y:S01]  /*3cf0*/  LEA R4, R10, UR6, 0x4 ;  /* 0x000000060a047c11 */ /* 0x000fe2000f8e20ff */
[----:B------:R-:W-:Y:S01]  /*3d00*/  @UP3 ULEA UR4, UR17, UR6, 0x3 ;  /* 0x0000000611043291 */ /* 0x000fe2000f8e18ff */
[----:B------:R-:W-:Y:S01]  /*3d10*/  PLOP3.LUT P2, PT, PT, PT, PT, 0x80, 0x8 ;  /* 0x000000000008781c */ /* 0x000fe20003f4f070 */
[----:B------:R-:W-:Y:S01]  /*3d20*/  ULEA UR9, UR18, UR6, 0x3 ;  /* 0x0000000612097291 */ /* 0x000fe2000f8e18ff */
[----:B------:R-:W-:Y:S02]  /*3d30*/  PRMT R3, RZ, 0x654, R3 ;  /* 0x00000654ff037816 */ /* 0x000fe40000000003 */
[----:B------:R-:W2:Y:S01]  /*3d40*/  LDS.128 R4, [R4+0x260] ;  /* 0x0002600004047984 */ /* 0x000ea20000000c00 */
[----:B-1----:R-:W-:Y:S02]  /*3d50*/  @P0 SHF.L.U32 R2, R8, 0x1f, RZ ;  /* 0x0000001f08020819 */ /* 0x002fe400000006ff */
[----:B------:R-:W-:Y:S01]  /*3d60*/  SHF.L.U32 R0, R11, 0x1f, RZ ;  /* 0x0000001f0b007819 */ /* 0x000fe200000006ff */
[----:B------:R-:W-:Y:S01]  /*3d70*/  @!PT LDS RZ, [RZ] ;  /* 0x00000000fffff984 */ /* 0x000fe20000000800 */
[----:B------:R-:W-:Y:S01]  /*3d80*/  @!PT LDS RZ, [RZ] ;  /* 0x00000000fffff984 */ /* 0x000fe20000000800 */
[----:B------:R-:W-:Y:S01]  /*3d90*/  @!PT LDS RZ, [RZ] ;  /* 0x00000000fffff984 */ /* 0x000fe20000000800 */
[----:B------:R-:W-:Y:S01]  /*3da0*/  @!PT LDS RZ, [RZ] ;  /* 0x00000000fffff984 */ /* 0x000fe20000000800 */
[----:B------:R1:W-:Y:S06]  /*3db0*/  MEMBAR.ALL.CTA ;  /* 0x0000000000007992 */ /* 0x0003ec0000008000 */
[----:B-1----:R-:W1:Y:S02]  /*3dc0*/  FENCE.VIEW.ASYNC.S ;  /* 0x00000000000073c6 */ /* 0x002e640000000000 */
[----:B-1----:R1:W-:Y:S01]  /*3dd0*/  SYNCS.ARRIVE.TRANS64.RED.A1T0 RZ, [R3+URZ], RZ ;  /* 0x000000ff03ff79a7 */ /* 0x0023e200081004ff */
[----:B------:R1:W4:Y:S01]  /*3de0*/  @P0 SYNCS.PHASECHK.TRANS64.TRYWAIT P2, [UR4], R2 ;  /* 0x00000002ff0005a7 */ /* 0x0003220008041104 */
[----:B--2---:R-:W-:Y:S01]  /*3df0*/  LOP3.LUT P1, RZ, R6, 0x1, RZ, 0xc0, !PT ;  /* 0x0000000106ff7812 */ /* 0x004fe2000782c0ff */
[----:B------:R-:W2:Y:S02]  /*3e00*/  SYNCS.PHASECHK.TRANS64.TRYWAIT P0, [UR9+0x210], R0 ;  /* 0x00021000ff0075a7 */ /* 0x000ea40008001109 */
[----:B-12-4-:R-:W-:Y:S10]  /*3e10*/  @!P0 BRA `(.L_x_75) ;  /* 0x0000006400b08947 */ /* 0x016ff40003800000 */
.L_x_209:
[----:B------:R-:W-:Y:S01]  /*3e20*/  IADD3 R10, PT, PT, R10, 0x1, RZ ;  /* 0x000000010a0a7810 */ /* 0x000fe20007ffe0ff */
[----:B------:R-:W-:Y:S06]  /*3e30*/  BRA.U !UP3, `(.L_x_76) ;  /* 0x000000010b887547 */ /* 0x000fec000b800000 */
[----:B------:R-:W-:Y:S02]  /*3e40*/  ULEA UR8, UR18, UR19, 0x7 ;  /* 0x0000001312087291 */ /* 0x000fe4000f8e38ff */
[----:B------:R-:W-:Y:S01]  /*3e50*/  UPLOP3.LUT UP4, UPT, UPT, UPT, UPT, 0x40, 0x4 ;  /* 0x000000000004789c */ /* 0x000fe20003f8e870 */
[----:B------:R-:W-:Y:S01]  /*3e60*/  UMOV UR16, UR10 ;  /* 0x0000000a00107c82 */ /* 0x000fe20008000000 */
[----:B------:R-:W-:Y:S01]  /*3e70*/  UMOV UR15, UR5 ;  /* 0x00000005000f7c82 */ /* 0x000fe20008000000 */
[----:B------:R-:W-:-:S08]  /*3e80*/  UMOV UR14, UR17 ;  /* 0x00000011000e7c82 */ /* 0x000fd00008000000 */
.L_x_79:
[----:B------:R-:W-:Y:S02]  /*3e90*/  UIADD3 UR16, UPT, UPT, UR16, 0x1, URZ ;  /* 0x0000000110107890 */ /* 0x000fe4000fffe0ff */
[----:B--2---:R-:W-:Y:S02]  /*3ea0*/  ULEA UR7, UR14, UR6, 0x3 ;  /* 0x000000060e077291 */ /* 0x004fe4000f8e18ff */
[----:B------:R-:W-:Y:S01]  /*3eb0*/  UISETP.NE.AND UP0, UPT, UR16, URZ, UPT ;  /* 0x000000ff1000728c */ /* 0x000fe2000bf05270 */
[----:B----4-:R-:W-:Y:S10]  /*3ec0*/  @P2 BRA `(.L_x_77) ;  /* 0x00000000000c2947 */ /* 0x010ff40003800000 */
[----:B-1----:R-:W-:Y:S04]  /*3ed0*/  SHF.L.U32 R2, R8, 0x1f, RZ ;  /* 0x0000001f08027819 */ /* 0x002fe800000006ff */
[----:B------:R-:W1:Y:S02]  /*3ee0*/  SYNCS.PHASECHK.TRANS64.TRYWAIT P0, [UR7], R2 ;  /* 0x00000002ff0075a7 */ /* 0x000e640008001107 */
[----:B-1----:R-:W-:Y:S05]  /*3ef0*/  @!P0 BRA `(.L_x_78) ;  /* 0x0000006400908947 */ /* 0x002fea0003800000 */
.L_x_77:
[----:B------:R-:W-:Y:S01]  /*3f00*/  UISETP.NE.AND UP1, UPT, UR15, 0x1, UPT ;  /* 0x000000010f00788c */ /* 0x000fe2000bf25270 */
[----:B------:R-:W-:Y:S01]  /*3f10*/  PLOP3.LUT P2, PT, PT, PT, PT, 0x80, 0x8 ;  /* 0x000000000008781c */ /* 0x000fe20003f4f070 */
[----:B------:R-:W-:Y:S02]  /*3f20*/  UIADD3 UR17, UPT, UPT, UR14, 0x1, URZ ;  /* 0x000000010e117890 */ /* 0x000fe4000fffe0ff */
[----:B------:R-:W-:Y:S02]  /*3f30*/  ULEA UR22, UR14, UR12, 0x8 ;  /* 0x0000000c0e167291 */ /* 0x000fe4000f8e40ff */
[----:B------:R-:W-:Y:S01]  /*3f40*/  UISETP.NE.AND UP2, UPT, UR17, 0x18, UPT ;  /* 0x000000181100788c */ /* 0x000fe2000bf45270 */
[----:B------:R-:W-:Y:S01]  /*3f50*/  PLOP3.LUT P0, PT, PT, PT, UP1, 0x80, 0x8 ;  /* 0x000000000008781c */ /* 0x000fe20003f0f018 */
[----:B------:R-:W-:Y:S02]  /*3f60*/  ULEA UR24, UR14, UR11, 0x8 ;  /* 0x0000000b0e187291 */ /* 0x000fe4000f8e40ff */
[----:B------:R-:W-:Y:S02]  /*3f70*/  USEL UR13, URZ, 0x1, UP2 ;  /* 0x00000001ff0d7887 */ /* 0x000fe40009000000 */
[----:B------:R-:W-:Y:S02]  /*3f80*/  USEL UR17, UR17, URZ, UP2 ;  /* 0x000000ff11117287 */ /* 0x000fe40009000000 */
[----:B------:R-:W-:Y:S02]  /*3f90*/  UIADD3 UR7, UPT, UPT, UR7, 0xc0, URZ ;  /* 0x000000c007077890 */ /* 0x000fe4000fffe0ff */
[----:B------:R-:W-:Y:S01]  /*3fa0*/  @UP1 ULEA UR4, UR17, UR6, 0x3 ;  /* 0x0000000611041291 */ /* 0x000fe2000f8e18ff */
[----:B------:R-:W-:Y:S01]  /*3fb0*/  LOP3.LUT R8, R8, UR13, RZ, 0x3c, !PT ;  /* 0x0000000d08087c12 */ /* 0x000fe2000f8e3cff */
[----:B------:R-:W-:Y:S01]  /*3fc0*/  UMOV UR23, 0xc0004010 ;  /* 0xc000401000177882 */ /* 0x000fe20000000000 */
[----:B------:R-:W-:Y:S01]  /*3fd0*/  UMOV UR25, 0xc0004010 ;  /* 0xc000401000197882 */ /* 0x000fe20000000000 */
[----:B------:R-:W-:Y:S01]  /*3fe0*/  UIADD3 UR15, UPT, UPT, UR15, -0x1, URZ ;  /* 0xffffffff0f0f7890 */ /* 0x000fe2000fffe0ff */
[----:B-1----:R-:W-:Y:S01]  /*3ff0*/  @P0 SHF.L.U32 R0, R8, 0x1f, RZ ;  /* 0x0000001f08000819 */ /* 0x002fe200000006ff */
[----:B------:R-:W-:Y:S03]  /*4000*/  UMOV UR14, UR17 ;  /* 0x00000011000e7c82 */ /* 0x000fe60008000000 */
[----:B------:R2:W4:Y:S01]  /*4010*/  @P0 SYNCS.PHASECHK.TRANS64.TRYWAIT P2, [UR4], R0 ;  /* 0x00000000ff0005a7 */ /* 0x0005220008041104 */
[----:B------:R2:W-:Y:S01]  /*4020*/  UTCHMMA gdesc[UR24], gdesc[UR22], tmem[UR8], tmem[UR20], idesc[UR21], UP4 ;  /* 0x00ff1416180075ea */ /* 0x0005e2000a000008 */
[----:B------:R-:W-:Y:S01]  /*4030*/  UPLOP3.LUT UP4, UPT, UPT, UPT, UPT, 0x80, 0x8 ;  /* 0x000000000008789c */ /* 0x000fe20003f8f070 */
[----:B------:R2:W-:Y:S01]  /*4040*/  UTCBAR [UR7], URZ ;  /* 0x000000ff070073e9 */ /* 0x0005e200080000ff */
[----:B------:R-:W-:Y:S09]  /*4050*/  BRA.U UP0, `(.L_x_79) ;  /* 0xfffffffd008c7547 */ /* 0x000ff2000b83ffff */
.L_x_76:
[----:B------:R-:W-:Y:S01]  /*4060*/  UIADD3 UR18, UPT, UPT, UR18, 0x1, URZ ;  /* 0x0000000112127890 */ /* 0x000fe2000fffe0ff */
[C---:B------:R-:W-:Y:S01]  /*4070*/  ISETP.NE.AND P0, PT, R10.reuse, 0x2, PT ;  /* 0x000000020a00780c */ /* 0x040fe20003f05270 */
[----:B------:R-:W-:Y:S02]  /*4080*/  UIADD3 UR9, UPT, UPT, UR9, 0x1f0, URZ ;  /* 0x000001f009097890 */ /* 0x000fe4000fffe0ff */
[----:B------:R-:W-:Y:S01]  /*4090*/  UISETP.NE.AND UP0, UPT, UR18, 0x4, UPT ;  /* 0x000000041200788c */ /* 0x000fe2000bf05270 */
[----:B-12---:R-:W-:Y:S02]  /*40a0*/  SEL R0, RZ, 0x1, P0 ;  /* 0x00000001ff007807 */ /* 0x006fe40000000000 */
[----:B------:R-:W-:Y:S01]  /*40b0*/  SEL R10, R10, RZ, P0 ;  /* 0x000000ff0a0a7207 */ /* 0x000fe20000000000 */
[----:B------:R-:W-:Y:S01]  /*40c0*/  USEL UR4, URZ, 0x1, UP0 ;  /* 0x00000001ff047887 */ /* 0x000fe20008000000 */
[----:B------:R-:W-:Y:S01]  /*40d0*/  LOP3.LUT R9, R9, R0, RZ, 0x3c, !PT ;  /* 0x0000000009097212 */ /* 0x000fe200078e3cff */
[----:B------:R-:W-:Y:S01]  /*40e0*/  USEL UR18, UR18, URZ, UP0 ;  /* 0x000000ff12127287 */ /* 0x000fe20008000000 */
[----:B------:R1:W-:Y:S03]  /*40f0*/  UTCBAR [UR9], URZ ;  /* 0x000000ff090073e9 */ /* 0x0003e600080000ff */
[----:B------:R-:W-:Y:S01]  /*4100*/  LOP3.LUT R11, R11, UR4, RZ, 0x3c, !PT ;  /* 0x000000040b0b7c12 */ /* 0x000fe2000f8e3cff */
[----:B------:R-:W-:Y:S07]  /*4110*/  @P1 BRA `(.L_x_80) ;  /* 0xfffffff800dc1947 */ /* 0x000fee000383ffff */
[----:B------:R-:W2:Y:S01]  /*4120*/  S2UR UR4, SR_CgaCtaId ;  /* 0x00000000000479c3 */ /* 0x000ea20000008800 */
[----:B------:R-:W-:Y:S01]  /*4130*/  ELECT P0, URZ, PT ;  /* 0x0000000000ff782f */ /* 0x000fe20003800000 */
[----:B------:R-:W-:Y:S01]  /*4140*/  IMAD.MOV.U32 R0, RZ, RZ, 0x1 ;  /* 0x00000001ff007424 */ /* 0x000fe200078e00ff */
[----:B------:R-:W-:Y:S01]  /*4150*/  UIADD3 UR6, UPT, UPT, UR6, 0x210, URZ ;  /* 0x0000021006067890 */ /* 0x000fe2000fffe0ff */
[----:B------:R-:W-:Y:S01]  /*4160*/  SHF.L.U32 R2, R11, 0x1f, RZ ;  /* 0x0000001f0b027819 */ /* 0x000fe200000006ff */
[----:B------:R-:W-:-:S03]  /*4170*/  UMOV UR5, 0x40 ;  /* 0x0000004000057882 */ /* 0x000fc60000000000 */
[----:B------:R-:W-:Y:S01]  /*4180*/  UVIRTCOUNT.DEALLOC.SMPOOL 0x80 ;  /* 0x000000800000784c */ /* 0x000fe20000000000 */
[----:B--2---:R-:W-:Y:S02]  /*4190*/  ULEA UR4, UR4, UR5, 0x18 ;  /* 0x0000000504047291 */ /* 0x004fe4000f8ec0ff */
[----:B------:R-:W-:-:S07]  /*41a0*/  ULEA UR5, UR18, UR6, 0x3 ;  /* 0x0000000612057291 */ /* 0x000fce000f8e18ff */
[----:B------:R2:W-:Y:S02]  /*41b0*/  @P0 STS.U8 [UR4+0x1c], R0 ;  /* 0x00001c00ff000988 */ /* 0x0005e40008000004 */
[----:B------:R-:W3:Y:S02]  /*41c0*/  SYNCS.PHASECHK.TRANS64.TRYWAIT P0, [UR5], R2 ;  /* 0x00000002ff0075a7 */ /* 0x000ee40008001105 */
[----:B--23--:R-:W-:Y:S05]  /*41d0*/  @!P0 BRA `(.L_x_81) ;  /* 0x0000006000f08947 */ /* 0x00cfea0003800000 */
.L_x_212:
[----:B------:R-:W-:-:S04]  /*41e0*/  UIADD3 UR7, UPT, UPT, UR18, 0x1, URZ ;  /* 0x0000000112077890 */ /* 0x000fc8000fffe0ff */
[----:B------:R-:W-:-:S04]  /*41f0*/  UISETP.NE.AND UP0, UPT, UR7, 0x4, UPT ;  /* 0x000000040700788c */ /* 0x000fc8000bf05270 */
[----:B------:R-:W-:Y:S02]  /*4200*/  USEL UR8, URZ, 0x1, UP0 ;  /* 0x00000001ff087887 */ /* 0x000fe40008000000 */
[----:B------:R-:W-:-:S04]  /*4210*/  USEL UR7, UR7, URZ, UP0 ;  /* 0x000000ff07077287 */ /* 0x000fc80008000000 */
[----:B------:R-:W-:Y:S01]  /*4220*/  ULEA UR5, UR7, UR6, 0x3 ;  /* 0x0000000607057291 */ /* 0x000fe2000f8e18ff */
[----:B--2---:R-:W-:-:S04]  /*4230*/  LOP3.LUT R2, R11, UR8, RZ, 0x3c, !PT ;  /* 0x000000080b027c12 */ /* 0x004fc8000f8e3cff */
[----:B------:R-:W-:-:S04]  /*4240*/  SHF.L.U32 R3, R2, 0x1f, RZ ;  /* 0x0000001f02037819 */ /* 0x000fc800000006ff */
[----:B------:R-:W2:Y:S02]  /*4250*/  SYNCS.PHASECHK.TRANS64.TRYWAIT P0, [UR5], R3 ;  /* 0x00000003ff0075a7 */ /* 0x000ea40008001105 */
[----:B--2---:R-:W-:Y:S05]  /*4260*/  @!P0 BRA `(.L_x_82) ;  /* 0x0000006000e48947 */ /* 0x004fea0003800000 */
.L_x_214:
[----:B------:R-:W-:-:S04]  /*4270*/  UIADD3 UR7, UPT, UPT, UR7, 0x1, URZ ;  /* 0x0000000107077890 */ /* 0x000fc8000fffe0ff */
[----:B------:R-:W-:-:S04]  /*4280*/  UISETP.NE.AND UP0, UPT, UR7, 0x4, UPT ;  /* 0x000000040700788c */ /* 0x000fc8000bf05270 */
[----:B------:R-:W-:Y:S02]  /*4290*/  USEL UR8, URZ, 0x1, UP0 ;  /* 0x00000001ff087887 */ /* 0x000fe40008000000 */
[----:B------:R-:W-:-:S04]  /*42a0*/  USEL UR7, UR7, URZ, UP0 ;  /* 0x000000ff07077287 */ /* 0x000fc80008000000 */
[----:B------:R-:W-:Y:S01]  /*42b0*/  ULEA UR5, UR7, UR6, 0x3 ;  /* 0x0000000607057291 */ /* 0x000fe2000f8e18ff */
[----:B------:R-:W-:-:S04]  /*42c0*/  LOP3.LUT R2, R2, UR8, RZ, 0x3c, !PT ;  /* 0x0000000802027c12 */ /* 0x000fc8000f8e3cff */
[----:B--2---:R-:W-:-:S04]  /*42d0*/  SHF.L.U32 R3, R2, 0x1f, RZ ;  /* 0x0000001f02037819 */ /* 0x004fc800000006ff */
[----:B------:R-:W2:Y:S02]  /*42e0*/  SYNCS.PHASECHK.TRANS64.TRYWAIT P0, [UR5], R3 ;  /* 0x00000003ff0075a7 */ /* 0x000ea40008001105 */
[----:B--2---:R-:W-:Y:S05]  /*42f0*/  @!P0 BRA `(.L_x_83) ;  /* 0x0000006000d88947 */ /* 0x004fea0003800000 */
.L_x_216:
[----:B------:R-:W-:-:S04]  /*4300*/  UIADD3 UR7, UPT, UPT, UR7, 0x1, URZ ;  /* 0x0000000107077890 */ /* 0x000fc8000fffe0ff */
[----:B------:R-:W-:-:S04]  /*4310*/  UISETP.NE.AND UP0, UPT, UR7, 0x4, UPT ;  /* 0x000000040700788c */ /* 0x000fc8000bf05270 */
[----:B------:R-:W-:Y:S02]  /*4320*/  USEL UR5, URZ, 0x1, UP0 ;  /* 0x00000001ff057887 */ /* 0x000fe40008000000 */
[----:B------:R-:W-:-:S04]  /*4330*/  USEL UR7, UR7, URZ, UP0 ;  /* 0x000000ff07077287 */ /* 0x000fc80008000000 */
[----:B------:R-:W-:Y:S01]  /*4340*/  ULEA UR7, UR7, UR6, 0x3 ;  /* 0x0000000607077291 */ /* 0x000fe2000f8e18ff */
[----:B------:R-:W-:-:S04]  /*4350*/  LOP3.LUT R2, R2, UR5, RZ, 0x3c, !PT ;  /* 0x0000000502027c12 */ /* 0x000fc8000f8e3cff */
[----:B------:R-:W-:-:S04]  /*4360*/  SHF.L.U32 R2, R2, 0x1f, RZ ;  /* 0x0000001f02027819 */ /* 0x000fc800000006ff */
[----:B------:R-:W3:Y:S02]  /*4370*/  SYNCS.PHASECHK.TRANS64.TRYWAIT P0, [UR7], R2 ;  /* 0x00000002ff0075a7 */ /* 0x000ee40008001107 */
[----:B---3--:R-:W-:Y:S05]  /*4380*/  @!P0 BRA `(.L_x_84) ;  /* 0x0000006000cc8947 */ /* 0x008fea0003800000 */
.L_x_218:
[----:B------:R-:W-:Y:S01]  /*4390*/  NOP ;  /* 0x0000000000007918 */ /* 0x000fe20000000000 */
[----:B--2---:R-:W2:Y:S01]  /*43a0*/  LDS R0, [UR4+0x14] ;  /* 0x00001404ff007984 */ /* 0x004ea20008000800 */
[----:B------:R-:W-:Y:S01]  /*43b0*/  ULOP3.LUT UR6, UR19, 0xffff, URZ, 0xc0, !UPT ;  /* 0x0000ffff13067892 */ /* 0x000fe2000f8ec0ff */
[----:B------:R-:W-:Y:S01]  /*43c0*/  UMOV UR8, 0xffff ;  /* 0x0000ffff00087882 */ /* 0x000fe20000000000 */
[----:B------:R-:W-:Y:S02]  /*43d0*/  UMOV UR5, 0x1 ;  /* 0x0000000100057882 */ /* 0x000fe40000000000 */
[----:B------:R-:W-:-:S04]  /*43e0*/  USHF.R.U32.HI UR6, URZ, 0x5, UR6 ;  /* 0x00000005ff067899 */ /* 0x000fc80008011606 */
[----:B------:R-:W-:Y:S02]  /*43f0*/  USHF.L.U32 UR8, UR8, UR6, URZ ;  /* 0x0000000608087299 */ /* 0x000fe400080006ff */
[----:B------:R-:W-:-:S04]  /*4400*/  USHF.L.U32 UR5, UR5, UR6, URZ ;  /* 0x0000000605057299 */ /* 0x000fc800080006ff */
[----:B--2---:R-:W-:-:S04]  /*4410*/  LOP3.LUT R0, R0, UR8, RZ, 0xc0, !PT ;  /* 0x0000000800007c12 */ /* 0x004fc8000f8ec0ff */
[----:B------:R-:W-:-:S13]  /*4420*/  ISETP.NE.AND P0, PT, R0, UR8, PT ;  /* 0x0000000800007c0c */ /* 0x000fda000bf05270 */
[----:B------:R-:W-:Y:S05]  /*4430*/  @P0 BRA `(.L_x_85) ;  /* 0x0000000000580947 */ /* 0x000fea0003800000 */
[----:B------:R-:W2:Y:S02]  /*4440*/  LDS R0, [UR4+0x18] ;  /* 0x00001804ff007984 */ /* 0x000ea40008000800 */
[----:B--2---:R-:W-:-:S04]  /*4450*/  LOP3.LUT R0, R0, UR5, RZ, 0xc0, !PT ;  /* 0x0000000500007c12 */ /* 0x004fc8000f8ec0ff */
[----:B------:R-:W-:-:S13]  /*4460*/  ISETP.NE.AND P0, PT, R0, UR5, PT ;  /* 0x0000000500007c0c */ /* 0x000fda000bf05270 */
[----:B------:R-:W-:Y:S05]  /*4470*/  @P0 BRA `(.L_x_86) ;  /* 0x00000000003c0947 */ /* 0x000fea0003800000 */
[----:B------:R-:W2:Y:S01]  /*4480*/  S2R R2, SR_LANEID ;  /* 0x0000000000027919 */ /* 0x000ea20000000000 */
[----:B------:R-:W-:Y:S01]  /*4490*/  ULOP3.LUT UR8, URZ, UR8, URZ, 0x33, !UPT ;  /* 0x00000008ff087292 */ /* 0x000fe2000f8e33ff */
[----:B------:R-:W-:Y:S02]  /*44a0*/  VOTEU.ANY UR7, UPT, PT ;  /* 0x0000000000077886 */ /* 0x000fe400038e0100 */
[----:B------:R-:W-:-:S03]  /*44b0*/  UFLO.U32 UR7, UR7 ;  /* 0x00000007000772bd */ /* 0x000fc600080e0000 */
[----:B------:R-:W-:-:S04]  /*44c0*/  IMAD.U32 R0, RZ, RZ, UR8 ;  /* 0x00000008ff007e24 */ /* 0x000fc8000f8e00ff */
[----:B------:R3:W1:Y:S02]  /*44d0*/  REDUX UR6, R0 ;  /* 0x00000000000673c4 */ /* 0x0006640000000000 */
[----:B------:R1:W-:Y:S01]  /*44e0*/  UTCATOMSWS.AND URZ, UR8 ;  /* 0x0000000800ff79e3 */ /* 0x0003e20008000000 */
[----:B--2---:R-:W-:Y:S02]  /*44f0*/  ISETP.EQ.U32.AND P0, PT, R2, UR7, PT ;  /* 0x0000000702007c0c */ /* 0x004fe4000bf02070 */
[----:B---3--:R-:W-:Y:S02]  /*4500*/  LOP3.LUT R0, RZ, UR5, RZ, 0x33, !PT ;  /* 0x00000005ff007c12 */ /* 0x008fe4000f8e33ff */
[----:B-1----:R-:W-:Y:S02]  /*4510*/  MOV R2, UR6 ;  /* 0x0000000600027c02 */ /* 0x002fe40008000f00 */
[----:B------:R-:W1:Y:S07]  /*4520*/  REDUX UR5, R0 ;  /* 0x00000000000573c4 */ /* 0x000e6e0000000000 */
[----:B------:R2:W-:Y:S01]  /*4530*/  @P0 ATOMS.AND RZ, [UR4+0x14], R2 ;  /* 0x00001402ffff098c */ /* 0x0005e2000a800004 */
[----:B-1----:R-:W-:-:S05]  /*4540*/  IMAD.U32 R0, RZ, RZ, UR5 ;  /* 0x00000005ff007e24 */ /* 0x002fca000f8e00ff */
[----:B------:R2:W-:Y:S01]  /*4550*/  @P0 ATOMS.AND RZ, [UR4+0x18], R0 ;  /* 0x00001800ffff098c */ /* 0x0005e2000a800004 */
[----:B------:R-:W-:Y:S05]  /*4560*/  BRA `(.L_x_87) ;  /* 0x0000000000147947 */ /* 0x000fea0003800000 */
.L_x_86:
[----:B------:R-:W-:Y:S02]  /*4570*/  MOV R2, 0x4590 ;  /* 0x0000459000027802 */ /* 0x000fe40000000f00 */
[----:B-1--45:R-:W-:Y:S05]  /*4580*/  CALL.REL.NOINC `($__internal_0_$__cuda_sm10x_tcgen05_guardrail_trap_col_being_dealloced_not_returned_by_alloc) ;  /* 0x0000006400b47944 */ /* 0x032fea0003c00000 */
[----:B------:R-:W-:Y:S05]  /*4590*/  BRA `(.L_x_87) ;  /* 0x0000000000087947 */ /* 0x000fea0003800000 */
.L_x_85:
[----:B------:R-:W-:Y:S02]  /*45a0*/  MOV R2, 0x45c0 ;  /* 0x000045c000027802 */ /* 0x000fe40000000f00 */
[----:B-1--45:R-:W-:Y:S05]  /*45b0*/  CALL.REL.NOINC `($__internal_2_$__cuda_sm10x_tcgen05_guardrail_trap_unallocated_columns_being_dealloced) ;  /* 0x0000006400c07944 */ /* 0x032fea0003c00000 */
.L_x_87:
[----:B------:R-:W-:Y:S01]  /*45c0*/  NOP ;  /* 0x0000000000007918 */ /* 0x000fe20000000000 */
[----:B------:R-:W-:Y:S05]  /*45d0*/  EXIT ;  /* 0x000000000000794d */ /* 0x000fea0003800000 */
.L_x_69:
[----:B------:R-:W-:-:S09]  /*45e0*/  UISETP.NE.OR UP2, UPT, UR8, 0x3, !UP2 ;  /* 0x000000030800788c */ /* 0x000fd2000d745670 */
[----:B------:R-:W-:Y:S05]  /*45f0*/  BRA.U UP2, `(.L_x_88) ;  /* 0x0000001102087547 */ /* 0x000fea000b800000 */
[----:B------:R-:W1:Y:S01]  /*4600*/  LDC R0, c[0x0][0xb30] ;  /* 0x0002cc00ff007b82 */ /* 0x000e620000000800 */
[----:B------:R-:W2:Y:S01]  /*4610*/  LDCU.64 UR8, c[0x0][0x888] ;  /* 0x00011100ff0877ac */ /* 0x000ea20008000a00 */
[----:B------:R-:W-:Y:S02]  /*4620*/  HFMA2 R27, -RZ, RZ, 0, 0 ;  /* 0x00000000ff1b7431 */ /* 0x000fe400000001ff */
[----:B------:R-:W-:Y:S01]  /*4630*/  IMAD.MOV.U32 R29, RZ, RZ, 0x1 ;  /* 0x00000001ff1d7424 */ /* 0x000fe200078e00ff */
[----:B------:R-:W-:Y:S01]  /*4640*/  MOV R25, 0x2000 ;  /* 0x0000200000197802 */ /* 0x000fe20000000f00 */
[----:B------:R-:W4:Y:S01]  /*4650*/  LDCU.64 UR4, c[0x0][0x890] ;  /* 0x00011200ff0477ac */ /* 0x000f220008000a00 */
[----:B------:R-:W-:Y:S01]  /*4660*/  IMAD.MOV.U32 R28, RZ, RZ, RZ ;  /* 0x000000ffff1c7224 */ /* 0x000fe200078e00ff */
[----:B------:R-:W3:Y:S01]  /*4670*/  LDC R24, c[0x0][0x370] ;  /* 0x0000dc00ff187b82 */ /* 0x000ee20000000800 */
[----:B------:R-:W-:Y:S01]  /*4680*/  UMOV UR7, 0x400 ;  /* 0x0000040000077882 */ /* 0x000fe20000000000 */
[----:B------:R-:W-:-:S02]  /*4690*/  UPLOP3.LUT UP1, UPT, UPT, UPT, UPT, 0x40, 0x4 ;  /* 0x000000000004789c */ /* 0x000fc40003f2e870 */
[----:B------:R-:W-:-:S04]  /*46a0*/  ULEA UR7, UR37, UR7, 0x18 ;  /* 0x0000000725077291 */ /* 0x000fc8000f8ec0ff */
[----:B------:R-:W3:Y:S01]  /*46b0*/  LDC R3, c[0x0][0xb0c] ;  /* 0x0002c300ff037b82 */ /* 0x000ee20000000800 */
[----:B------:R-:W-:Y:S02]  /*46c0*/  UIADD3 UR13, UPT, UPT, UR7, 0x198, URZ ;  /* 0x00000198070d7890 */ /* 0x000fe4000fffe0ff */
[----:B--2---:R-:W-:Y:S02]  /*46d0*/  UISETP.NE.U32.AND UP2, UPT, UR8, URZ, UPT ;  /* 0x000000ff0800728c */ /* 0x004fe4000bf45070 */
[----:B------:R-:W-:Y:S02]  /*46e0*/  UIADD3 UR33, UPT, UPT, UR7, 0x180, URZ ;  /* 0x0000018007217890 */ /* 0x000fe4000fffe0ff */
[----:B----4-:R-:W-:Y:S01]  /*46f0*/  UISETP.NE.U32.AND UP3, UPT, UR4, URZ, UPT ;  /* 0x000000ff0400728c */ /* 0x010fe2000bf65070 */
[----:B------:R-:W2:Y:S01]  /*4700*/  LDC R18, c[0x0][0xb20] ;  /* 0x0002c800ff127b82 */ /* 0x000ea20000000800 */
[----:B-1----:R-:W-:Y:S01]  /*4710*/  ISETP.NE.AND P1, PT, R0, 0x1, PT ;  /* 0x000000010000780c */ /* 0x002fe20003f25270 */
[----:B------:R-:W-:-:S02]  /*4720*/  UISETP.NE.AND.EX UP2, UPT, UR9, URZ, UPT, UP2 ;  /* 0x000000ff0900728c */ /* 0x000fc4000bf45320 */
[----:B------:R-:W-:Y:S02]  /*4730*/  UIADD3 UR25, UPT, UPT, UR7, 0x188, URZ ;  /* 0x0000018807197890 */ /* 0x000fe4000fffe0ff */
[----:B------:R-:W-:Y:S02]  /*4740*/  UIADD3 UR17, UPT, UPT, UR7, 0x190, URZ ;  /* 0x0000019007117890 */ /* 0x000fe4000fffe0ff */
[----:B------:R-:W1:Y:S01]  /*4750*/  LDC.64 R30, c[0x0][0x348] ;  /* 0x0000d200ff1e7b82 */ /* 0x000e620000000a00 */
[----:B------:R-:W-:Y:S02]  /*4760*/  UPRMT UR13, UR37, 0x654, UR13 ;  /* 0x00000654250d7896 */ /* 0x000fe4000800000d */
[----:B------:R-:W-:-:S05]  /*4770*/  UISETP.NE.AND.EX UP3, UPT, UR5, URZ, UPT, UP3 ;  /* 0x000000ff0500728c */ /* 0x000fca000bf65330 */
[----:B------:R-:W4:Y:S08]  /*4780*/  LDC.64 R16, c[0x0][0xb10] ;  /* 0x0002c400ff107b82 */ /* 0x000f300000000a00 */
[----:B------:R-:W1:Y:S08]  /*4790*/  LDC.64 R6, c[0x0][0xb18] ;  /* 0x0002c600ff067b82 */ /* 0x000e700000000a00 */
[----:B------:R-:W1:Y:S08]  /*47a0*/  LDC.64 R4, c[0x0][0xb28] ;  /* 0x0002ca00ff047b82 */ /* 0x000e700000000a00 */
[----:B--23--:R-:W1:Y:S02]  /*47b0*/  LDC R19, c[0x0][0x374] ;  /* 0x0000dd00ff137b82 */ /* 0x00ce640000000800 */
.L_x_99:
[C---:B------:R-:W-:Y:S02]  /*47c0*/  LEA R0, R28.reuse, UR7, 0x3 ;  /* 0x000000071c007c11 */ /* 0x040fe4000f8e18ff */
[----:B------:R-:W-:Y:S02]  /*47d0*/  SHF.L.U32 R2, R27, 0x1f, RZ ;  /* 0x0000001f1b027819 */ /* 0x000fe400000006ff */
[----:B------:R-:W-:Y:S02]  /*47e0*/  LEA R20, R28, UR7, 0x4 ;  /* 0x000000071c147c11 */ /* 0x000fe4000f8e20ff */
[----:B--2---:R-:W2:Y:S02]  /*47f0*/  SYNCS.PHASECHK.TRANS64.TRYWAIT P0, [R0+URZ+0x1d0], R2 ;  /* 0x0001d002000075a7 */ /* 0x004ea400080011ff */
[----:B--2---:R-:W-:Y:S05]  /*4800*/  @!P0 BRA `(.L_x_89) ;  /* 0x0000005c00c48947 */ /* 0x004fea0003800000 */
.L_x_219:
[----:B------:R-:W-:Y:S01]  /*4810*/  ISETP.GE.AND P0, PT, R40, 0x1, PT ;  /* 0x000000012800780c */ /* 0x000fe20003f06270 */
[----:B------:R-:W3:Y:S01]  /*4820*/  LDS.128 R20, [R20+0x260] ;  /* 0x0002600014147984 */ /* 0x000ee20000000c00 */
[----:B--2---:R-:W-:Y:S01]  /*4830*/  VIADD R0, R0, 0x1e0 ;  /* 0x000001e000007836 */ /* 0x004fe20000000000 */
[----:B------:R-:W-:Y:S01]  /*4840*/  @!PT LDS RZ, [RZ] ;  /* 0x00000000fffff984 */ /* 0x000fe20000000800 */
[----:B------:R-:W-:Y:S01]  /*4850*/  @!PT LDS RZ, [RZ] ;  /* 0x00000000fffff984 */ /* 0x000fe20000000800 */
[----:B------:R-:W-:Y:S01]  /*4860*/  @!PT LDS RZ, [RZ] ;  /* 0x00000000fffff984 */ /* 0x000fe20000000800 */
[----:B------:R-:W-:Y:S01]  /*4870*/  @!PT LDS RZ, [RZ] ;  /* 0x00000000fffff984 */ /* 0x000fe20000000800 */
[----:B------:R2:W-:Y:S06]  /*4880*/  MEMBAR.ALL.CTA ;  /* 0x0000000000007992 */ /* 0x0005ec0000008000 */
[----:B--2---:R-:W2:Y:S01]  /*4890*/  FENCE.VIEW.ASYNC.S ;  /* 0x00000000000073c6 */ /* 0x004ea20000000000 */
[----:B------:R-:W-:Y:S04]  /*48a0*/  PRMT R0, RZ, 0x654, R0 ;  /* 0x00000654ff007816 */ /* 0x000fe80000000000 */
[----:B--2---:R2:W-:Y:S01]  /*48b0*/  SYNCS.ARRIVE.TRANS64.RED.A1T0 RZ, [R0+URZ], RZ ;  /* 0x000000ff00ff79a7 */ /* 0x0045e200081004ff */
[----:B---3--:R-:W-:Y:S11]  /*48c0*/  LOP3.LUT P3, RZ, R22, 0x1, RZ, 0xc0, !PT ;  /* 0x0000000116ff7812 */ /* 0x008ff6000786c0ff */
[----:B------:R-:W-:Y:S02]  /*48d0*/  @!UPT UIADD3 URZ, UPT, UPT, URZ, URZ, URZ ;  /* 0x000000fffffff290 */ /* 0x000fe4000fffe0ff */
[----:B------:R-:W-:Y:S02]  /*48e0*/  @P3 MOV R11, R20 ;  /* 0x00000014000b3202 */ /* 0x000fe40000000f00 */
[----:B------:R-:W-:Y:S01]  /*48f0*/  @P3 LOP3.LUT R10, R21, 0xffff, RZ, 0xc0, !PT ;  /* 0x0000ffff150a3812 */ /* 0x000fe200078ec0ff */
[----:B--2---:R-:W-:Y:S06]  /*4900*/  @!P0 BRA `(.L_x_90) ;  /* 0x0000000000a48947 */ /* 0x004fec0003800000 */
[-C--:B-1----:R-:W-:Y:S01]  /*4910*/  IMAD.HI.U32 R0, R19, R7.reuse, RZ ;  /* 0x0000000713007227 */ /* 0x082fe200078e00ff */
[----:B------:R-:W-:Y:S02]  /*4920*/  ISETP.NE.AND P0, PT, R6, 0x1, PT ;  /* 0x000000010600780c */ /* 0x000fe40003f05270 */
[----:B------:R-:W-:Y:S01]  /*4930*/  ISETP.NE.AND P2, PT, R40, 0x1, PT ;  /* 0x000000012800780c */ /* 0x000fe20003f45270 */
[----:B----4-:R-:W-:Y:S01]  /*4940*/  IMAD.HI.U32 R9, R24, R16, RZ ;  /* 0x0000001018097227 */ /* 0x010fe200078e00ff */
[----:B------:R-:W-:Y:S02]  /*4950*/  SHF.R.U32.HI R0, RZ, R18, R0 ;  /* 0x00000012ff007219 */ /* 0x000fe40000011600 */
[----:B------:R-:W-:Y:S01]  /*4960*/  ISETP.NE.AND P4, PT, R3, 0x1, PT ;  /* 0x000000010300780c */ /* 0x000fe20003f85270 */
[----:B------:R-:W-:Y:S01]  /*4970*/  IMAD.HI.U32 R13, R10, R7, RZ ;  /* 0x000000070a0d7227 */ /* 0x000fe200078e00ff */
[----:B------:R-:W-:Y:S02]  /*4980*/  SHF.R.U32.HI R9, RZ, R17, R9 ;  /* 0x00000011ff097219 */ /* 0x000fe40000011609 */
[----:B------:R-:W-:Y:S01]  /*4990*/  SEL R0, R19, R0, !P0 ;  /* 0x0000000013007207 */ /* 0x000fe20004000000 */
[----:B------:R-:W-:Y:S01]  /*49a0*/  IMAD.HI.U32 R12, R11, R16, RZ ;  /* 0x000000100b0c7227 */ /* 0x000fe200078e00ff */
[----:B------:R-:W-:Y:S03]  /*49b0*/  SEL R9, R24, R9, !P4 ;  /* 0x0000000918097207 */ /* 0x000fe60006000000 */
[-C--:B------:R-:W-:Y:S01]  /*49c0*/  IMAD.HI.U32 R8, R0, R4.reuse, RZ ;  /* 0x0000000400087227 */ /* 0x080fe200078e00ff */
[----:B------:R-:W-:Y:S03]  /*49d0*/  SHF.R.U32.HI R12, RZ, R17, R12 ;  /* 0x00000011ff0c7219 */ /* 0x000fe6000001160c */
[----:B------:R-:W-:Y:S01]  /*49e0*/  IMAD.HI.U32 R2, R9, R4, RZ ;  /* 0x0000000409027227 */ /* 0x000fe200078e00ff */
[-C--:B------:R-:W-:Y:S02]  /*49f0*/  @P2 SHF.R.U32.HI R0, RZ, R5.reuse, R8 ;  /* 0x00000005ff002219 */ /* 0x080fe40000011608 */
[----:B------:R-:W-:Y:S02]  /*4a00*/  SHF.R.U32.HI R8, RZ, R18, R13 ;  /* 0x00000012ff087219 */ /* 0x000fe4000001160d */
[----:B------:R-:W-:Y:S01]  /*4a10*/  @P2 SHF.R.U32.HI R9, RZ, R5, R2 ;  /* 0x00000005ff092219 */ /* 0x000fe20000011602 */
[----:B------:R-:W-:Y:S01]  /*4a20*/  IMAD R0, R40, R0, RZ ;  /* 0x0000000028007224 */ /* 0x000fe200078e02ff */
[----:B------:R-:W-:Y:S02]  /*4a30*/  SEL R8, R10, R8, !P0 ;  /* 0x000000080a087207 */ /* 0x000fe40004000000 */
[----:B------:R-:W-:Y:S01]  /*4a40*/  SEL R2, R11, R12, !P4 ;  /* 0x0000000c0b027207 */ /* 0x000fe20006000000 */
[----:B------:R-:W-:Y:S01]  /*4a50*/  IMAD R12, R40, R9, RZ ;  /* 0x00000009280c7224 */ /* 0x000fe200078e02ff */
[C---:B------:R-:W-:Y:S01]  /*4a60*/  ISETP.GE.AND P0, PT, R8.reuse, R0, PT ;  /* 0x000000000800720c */ /* 0x040fe20003f06270 */
[----:B------:R-:W-:Y:S03]  /*4a70*/  IMAD.HI.U32 R0, R8, R4, RZ ;  /* 0x0000000408007227 */ /* 0x000fe600078e00ff */
[----:B------:R-:W-:Y:S02]  /*4a80*/  ISETP.GE.OR P0, PT, R2, R12, P0 ;  /* 0x0000000c0200720c */ /* 0x000fe40000706670 */
[-C--:B------:R-:W-:Y:S04]  /*4a90*/  SHF.R.U32.HI R0, RZ, R5.reuse, R0 ;  /* 0x00000005ff007219 */ /* 0x080fe80000011600 */
[----:B------:R-:W-:Y:S05]  /*4aa0*/  SEL R13, R8, R0, !P2 ;  /* 0x00000000080d7207 */ /* 0x000fea0005000000 */
[----:B------:R-:W-:Y:S02]  /*4ab0*/  IMAD.MOV R12, RZ, RZ, -R13 ;  /* 0x000000ffff0c7224 */ /* 0x000fe400078e0a0d */
[----:B------:R-:W-:Y:S04]  /*4ac0*/  @!P0 IMAD.HI.U32 R0, R2, R4, RZ ;  /* 0x0000000402008227 */ /* 0x000fe800078e00ff */
[----:B------:R-:W-:Y:S01]  /*4ad0*/  IMAD R12, R40, R12, R8 ;  /* 0x0000000c280c7224 */ /* 0x000fe200078e0208 */
[----:B------:R-:W-:Y:S04]  /*4ae0*/  @!P0 SHF.R.U32.HI R0, RZ, R5, R0 ;  /* 0x00000005ff008219 */ /* 0x000fe80000011600 */
[----:B------:R-:W-:Y:S04]  /*4af0*/  @!P0 SEL R0, R2, R0, !P2 ;  /* 0x0000000002008207 */ /* 0x000fe80005000000 */
[----:B------:R-:W-:Y:S01]  /*4b00*/  @!P0 IADD3 R13, PT, PT, R13, -R0, RZ ;  /* 0x800000000d0d8210 */ /* 0x000fe20007ffe0ff */
[----:B------:R-:W-:Y:S01]  /*4b10*/  @!P0 IMAD R0, R9, R12, R0 ;  /* 0x0000000c09008224 */ /* 0x000fe200078e0200 */
[----:B------:R-:W-:Y:S01]  /*4b20*/  IADD3 R9, PT, PT, -R8, RZ, RZ ;  /* 0x000000ff08097210 */ /* 0x000fe20007ffe1ff */
[--C-:B------:R-:W-:Y:S02]  /*4b30*/  IMAD.MOV R12, RZ, RZ, -R2.reuse ;  /* 0x000000ffff0c7224 */ /* 0x100fe400078e0a02 */
[----:B------:R-:W-:Y:S02]  /*4b40*/  @!P0 IMAD R8, R13, R40, R2 ;  /* 0x000000280d088224 */ /* 0x000fe400078e0202 */
[----:B------:R-:W-:Y:S02]  /*4b50*/  @!P0 IMAD.MOV.U32 R2, RZ, RZ, R0 ;  /* 0x000000ffff028224 */ /* 0x000fe400078e0000 */
[----:B------:R-:W-:Y:S02]  /*4b60*/  IMAD R11, R3, R12, R11 ;  /* 0x0000000c030b7224 */ /* 0x000fe400078e020b */
[----:B------:R-:W-:Y:S02]  /*4b70*/  IMAD R10, R6, R9, R10 ;  /* 0x00000009060a7224 */ /* 0x000fe400078e020a */
[----:B------:R-:W-:Y:S02]  /*4b80*/  IMAD R11, R2, R3, R11 ;  /* 0x00000003020b7224 */ /* 0x000fe400078e020b */
[----:B------:R-:W-:Y:S02]  /*4b90*/  IMAD R10, R8, R6, R10 ;  /* 0x00000006080a7224 */ /* 0x000fe400078e020a */
.L_x_90:
[----:B------:R-:W-:Y:S05]  /*4ba0*/  BRA.U UP1, `(.L_x_91) ;  /* 0x0000000101107547 */ /* 0x000fea000b800000 */
[----:B------:R-:W-:Y:S04]  /*4bb0*/  MOV R2, UR6 ;  /* 0x0000000600027c02 */ /* 0x000fe80008000f00 */
[----:B------:R-:W-:Y:S04]  /*4bc0*/  SHF.L.U32 R2, R2, 0x1f, RZ ;  /* 0x0000001f02027819 */ /* 0x000fe800000006ff */
[----:B------:R-:W2:Y:S02]  /*4bd0*/  SYNCS.PHASECHK.TRANS64.TRYWAIT P0, [UR7+0x1c8], R2 ;  /* 0x0001c802ff0075a7 */ /* 0x000ea40008001107 */
[----:B--2---:R-:W-:Y:S05]  /*4be0*/  @!P0 BRA `(.L_x_92) ;  /* 0x0000005800e08947 */ /* 0x004fea0003800000 */
.L_x_91:
[----:B------:R-:W-:Y:S02]  /*4bf0*/  R2UR UR35, R15 ;  /* 0x000000000f2372ca */ /* 0x000fe400000e0000 */
[----:B------:R-:W-:Y:S02]  /*4c00*/  R2UR UR34, R14 ;  /* 0x000000000e2272ca */ /* 0x000fe400000e0000 */
[----:B------:R-:W-:Y:S02]  /*4c10*/  ISETP.NE.U32.AND P2, PT, RZ, UR4, PT ;  /* 0x00000004ff007c0c */ /* 0x000fe4000bf45070 */
[----:B------:R-:W-:Y:S02]  /*4c20*/  SHF.L.U32 R14, R29, 0x1f, RZ ;  /* 0x0000001f1d0e7819 */ /* 0x000fe400000006ff */
[----:B------:R-:W-:Y:S05]  /*4c30*/  ISETP.NE.AND.EX P2, PT, RZ, UR5, PT, P2 ;  /* 0x00000005ff007c0c */ /* 0x000fea000bf45320 */
[----:B------:R-:W-:Y:S02]  /*4c40*/  USHF.L.U32 UR35, UR35, 0x7, URZ ;  /* 0x0000000723237899 */ /* 0x000fe400080006ff */
[----:B------:R-:W-:Y:S01]  /*4c50*/  USHF.L.U32 UR34, UR34, 0x7, URZ ;  /* 0x0000000722227899 */ /* 0x000fe200080006ff */
[----:B------:R-:W-:Y:S11]  /*4c60*/  BRA.U !UP3, `(.L_x_93) ;  /* 0x000000010b347547 */ /* 0x000ff6000b800000 */
[----:B------:R-:W-:Y:S01]  /*4c70*/  UPLOP3.LUT UP0, UPT, UPT, UPT, UP2, 0x80, 0x8 ;  /* 0x000000000008789c */ /* 0x000fe20003f0f020 */
[----:B--2---:R-:W-:Y:S02]  /*4c80*/  HFMA2 R0, -RZ, RZ, 0, 5.9604644775390625e-08 ;  /* 0x00000001ff007431 */ /* 0x004fe400000001ff */
[----:B------:R-:W-:Y:S03]  /*4c90*/  IMAD.MOV.U32 R88, RZ, RZ, 0x1 ;  /* 0x00000001ff587424 */ /* 0x000fe600078e00ff */
[----:B------:R-:W-:Y:S05]  /*4ca0*/  PLOP3.LUT P0, PT, PT, PT, UP0, 0x80, 0x8 ;  /* 0x000000000008781c */ /* 0x000fea0003f0f008 */
[----:B------:R-:W2:Y:S01]  /*4cb0*/  @UP0 LDCU.64 UR10, c[0x0][0x888] ;  /* 0x00011100ff0a07ac */ /* 0x000ea20008000a00 */
[----:B------:R-:W-:Y:S07]  /*4cc0*/  @UP0 UIMAD UR8, UR36, UR4, URZ ;  /* 0x00000004240802a4 */ /* 0x000fee000f8e02ff */
[----:B------:R-:W-:Y:S01]  /*4cd0*/  @!P0 PRMT R88, R0, 0x7610, R88 ;  /* 0x0000761000588816 */ /* 0x000fe20000000058 */
[----:B--2---:R-:W-:Y:S03]  /*4ce0*/  @UP0 UIMAD.WIDE UR10, UR8, 0x4, UR10 ;  /* 0x00000004080a08a5 */ /* 0x004fe6000f8e020a */
[----:B------:R-:W2:Y:S03]  /*4cf0*/  @!UP0 LDCU UR8, c[0x0][0x880] ;  /* 0x00011000ff0887ac */ /* 0x000ea60008000800 */
[----:B------:R-:W-:Y:S01]  /*4d00*/  IMAD.U32 R8, RZ, RZ, UR10 ;  /* 0x0000000aff087e24 */ /* 0x000fe2000f8e00ff */
[----:B------:R-:W-:Y:S05]  /*4d10*/  MOV R9, UR11 ;  /* 0x0000000b00097c02 */ /* 0x000fea0008000f00 */
[----:B-----5:R3:W5:Y:S02]  /*4d20*/  @P0 LDG.E R49, desc[UR46][R8.64] ;  /* 0x0000002e08310981 */ /* 0x020764000c1e1900 */
[----:B--23--:R-:W-:Y:S07]  /*4d30*/  @!P0 IMAD.U32 R49, RZ, RZ, UR8 ;  /* 0x00000008ff318e24 */ /* 0x00cfee000f8e00ff */
.L_x_93:
[----:B-----5:R-:W-:Y:S01]  /*4d40*/  @!P2 FSETP.EQ.AND P0, PT, R49, RZ, PT ;  /* 0x000000ff3100a20b */ /* 0x020fe20003f02000 */
[----:B------:R-:W-:Y:S01]  /*4d50*/  @!UPT UIADD3 URZ, UPT, UPT, URZ, URZ, URZ ;  /* 0x000000fffffff290 */ /* 0x000fe2000fffe0ff */
[----:B------:R-:W-:Y:S11]  /*4d60*/  @!P2 BRA `(.L_x_94) ;  /* 0x000000000014a947 */ /* 0x000ff60003800000 */
[----:B------:R-:W-:Y:S02]  /*4d70*/  LOP3.LUT P2, RZ, R88, 0xff, RZ, 0xc0, !PT ;  /* 0x000000ff58ff7812 */ /* 0x000fe4000784c0ff */
[----:B------:R-:W-:Y:S04]  /*4d80*/  PLOP3.LUT P0, PT, PT, PT, UP0, 0x80, 0x8 ;  /* 0x000000000008781c */ /* 0x000fe80003f0f008 */
[----:B------:R-:W-:Y:S07]  /*4d90*/  PLOP3.LUT P0, PT, P0, PT, PT, 0x8, 0x80 ;  /* 0x000000000080781c */ /* 0x000fee000070e170 */
[----:B------:R-:W-:Y:S11]  /*4da0*/  @P2 FSETP.EQ.AND P0, PT, R49, RZ, PT ;  /* 0x000000ff3100220b */ /* 0x000ff60003f02000 */
[----:B------:R-:W-:Y:S02]  /*4db0*/  @!UPT UIADD3 URZ, UPT, UPT, URZ, URZ, URZ ;  /* 0x000000fffffff290 */ /* 0x000fe4000fffe0ff */
.L_x_94:
[----:B------:R-:W3:Y:S01]  /*4dc0*/  SYNCS.PHASECHK.TRANS64.TRYWAIT P2, [UR7+0x1a0], R14 ;  /* 0x0001a00eff0075a7 */ /* 0x000ee20008041107 */
[----:B------:R-:W-:Y:S04]  /*4dd0*/  ELECT P4, URZ, PT ;  /* 0x0000000000ff782f */ /* 0x000fe80003880000 */
[----:B------:R-:W-:Y:S11]  /*4de0*/  PLOP3.LUT P4, PT, P0, P4, PT, 0xf2, 0x2f ;  /* 0x00000000002f781c */ /* 0x000ff60000789e72 */
[----:B------:R-:W-:Y:S02]  /*4df0*/  @!UPT UIADD3 URZ, UPT, UPT, URZ, URZ, URZ ;  /* 0x000000fffffff290 */ /* 0x000fe4000fffe0ff */
[----:B-1----:R-:W-:Y:S05]  /*4e00*/  @!P4 IADD3 R8, P0, PT, R30, 0x580, RZ ;  /* 0x000005801e08c810 */ /* 0x002fea0007f1e0ff */
[----:B--2---:R-:W-:Y:S01]  /*4e10*/  @!P4 IMAD.X R2, RZ, RZ, R31, P0 ;  /* 0x000000ffff02c224 */ /* 0x004fe200000e061f */
[----:B---3--:R-:W-:Y:S07]  /*4e20*/  @!P2 BRA `(.L_x_95) ;  /* 0x000000580068a947 */ /* 0x008fee0003800000 */
.L_x_222:
[----:B------:R-:W-:Y:S01]  /*4e30*/  @!P4 R2UR UR8, R2 ;  /* 0x000000000208c2ca */ /* 0x000fe200000e0000 */
[----:B------:R-:W-:Y:S01]  /*4e40*/  VOTEU.ALL UP1, P4 ;  /* 0x0000000000ff7886 */ /* 0x000fe20002020000 */
[----:B------:R-:W-:Y:S01]  /*4e50*/  @!P4 R2UR UR9, R8 ;  /* 0x000000000809c2ca */ /* 0x000fe200000e0000 */
[----:B-1----:R-:W-:Y:S01]  /*4e60*/  @!P4 IMAD.MOV.U32 R0, RZ, RZ, 0x2000 ;  /* 0x00002000ff00c424 */ /* 0x002fe200078e00ff */
[----:B------:R-:W-:Y:S01]  /*4e70*/  UMOV UR10, 0x0 ;  /* 0x00000000000a7882 */ /* 0x000fe20000000000 */
[----:B------:R-:W-:Y:S01]  /*4e80*/  UMOV UR11, 0x10000000 ;  /* 0x10000000000b7882 */ /* 0x000fe20000000000 */
[----:B------:R-:W-:Y:S01]  /*4e90*/  @!UP1 UIADD3 UR32, UPT, UPT, UR7, 0x400, URZ ;  /* 0x0000040007209890 */ /* 0x000fe2000fffe0ff */
[----:B------:R-:W-:Y:S06]  /*4ea0*/  VOTEU.ALL UP1, P4 ;  /* 0x0000000000ff7886 */ /* 0x000fec0002020000 */
[----:B------:R-:W-:Y:S01]  /*4eb0*/  IMAD.U32 R9, RZ, RZ, UR8 ;  /* 0x00000008ff097e24 */ /* 0x000fe2000f8e00ff */
[----:B------:R-:W-:Y:S01]  /*4ec0*/  UPRMT UR8, UR37, 0x654, UR33 ;  /* 0x0000065425087896 */ /* 0x000fe20008000021 */
[----:B------:R-:W-:Y:S03]  /*4ed0*/  IMAD.U32 R8, RZ, RZ, UR9 ;  /* 0x00000009ff087e24 */ /* 0x000fe6000f8e00ff */
[----:B------:R-:W-:Y:S02]  /*4ee0*/  @!P4 R2UR UR15, R9 ;  /* 0x00000000090fc2ca */ /* 0x000fe400000e0000 */
[----:B------:R-:W-:Y:S02]  /*4ef0*/  @!P4 R2UR UR14, R8 ;  /* 0x00000000080ec2ca */ /* 0x000fe400000e0000 */
[----:B------:R-:W-:Y:S05]  /*4f00*/  @!P4 IADD3 R8, P0, PT, R30, 0x580, RZ ;  /* 0x000005801e08c810 */ /* 0x000fea0007f1e0ff */
[----:B------:R-:W-:Y:S06]  /*4f10*/  @!P4 IMAD.X R2, RZ, RZ, R31, P0 ;  /* 0x000000ffff02c224 */ /* 0x000fec00000e061f */
[----:B------:R1:W-:Y:S01]  /*4f20*/  @!UP1 UTMALDG.3D [UR32], [UR14], desc[UR10] ;  /* 0x00000a200e0095b4 */ /* 0x0003e20008011000 */
[----:B------:R1:W-:Y:S01]  /*4f30*/  @!P4 SYNCS.ARRIVE.TRANS64.RED.A0TR RZ, [UR7+0x180], R0 ;  /* 0x00018000ffffc9a7 */ /* 0x0003e20008300407 */
[----:B------:R-:W-:Y:S01]  /*4f40*/  SYNCS.ARRIVE.TRANS64.RED.A1T0 RZ, [UR8], RZ ;  /* 0x000000ffffff79a7 */ /* 0x000fe20008100408 */
[----:B------:R-:W2:Y:S02]  /*4f50*/  SYNCS.PHASECHK.TRANS64.TRYWAIT P2, [UR7+0x1a8], R14 ;  /* 0x0001a80eff0075a7 */ /* 0x000ea40008041107 */
[----:B-12---:R-:W-:Y:S05]  /*4f60*/  @!P2 BRA `(.L_x_96) ;  /* 0x000000580030a947 */ /* 0x006fea0003800000 */
.L_x_224:
[----:B------:R-:W-:Y:S01]  /*4f70*/  @!P4 R2UR UR8, R2 ;  /* 0x000000000208c2ca */ /* 0x000fe200000e0000 */
[----:B------:R-:W-:Y:S01]  /*4f80*/  VOTEU.ALL UP1, P4 ;  /* 0x0000000000ff7886 */ /* 0x000fe20002020000 */
[----:B------:R-:W-:Y:S01]  /*4f90*/  @!P4 R2UR UR9, R8 ;  /* 0x000000000809c2ca */ /* 0x000fe200000e0000 */
[----:B-1----:R-:W-:Y:S01]  /*4fa0*/  @!P4 IMAD.MOV.U32 R0, RZ, RZ, 0x2000 ;  /* 0x00002000ff00c424 */ /* 0x002fe200078e00ff */
[----:B------:R-:W-:Y:S01]  /*4fb0*/  UMOV UR10, 0x0 ;  /* 0x00000000000a7882 */ /* 0x000fe20000000000 */
[----:B------:R-:W-:Y:S01]  /*4fc0*/  UMOV UR11, 0x10000000 ;  /* 0x10000000000b7882 */ /* 0x000fe20000000000 */
[----:B------:R-:W-:Y:S02]  /*4fd0*/  @!UP1 UIADD3 UR26, UPT, UPT, UR34, 0x20, URZ ;  /* 0x00000020221a9890 */ /* 0x000fe4000fffe0ff */
[----:B------:R-:W-:Y:S01]  /*4fe0*/  @!UP1 UIADD3 UR24, UPT, UPT, UR7, 0x2400, URZ ;  /* 0x0000240007189890 */ /* 0x000fe2000fffe0ff */
[----:B------:R-:W-:Y:S01]  /*4ff0*/  VOTEU.ALL UP1, P4 ;  /* 0x0000000000ff7886 */ /* 0x000fe20002020000 */
[----:B------:R-:W-:Y:S01]  /*5000*/  UMOV UR27, UR35 ;  /* 0x00000023001b7c82 */ /* 0x000fe20008000000 */
[----:B------:R-:W-:Y:S02]  /*5010*/  UMOV UR28, UR36 ;  /* 0x00000024001c7c82 */ /* 0x000fe40008000000 */
        /* <DEDUP_REMOVED lines=12> */
.L_x_226:
[----:B------:R-:W2:Y:S01]  /*50e0*/  LDC.64 R12, c[0x0][0xb18] ;  /* 0x0002c600ff0c7b82 */ /* 0x000ea20000000a00 */
[----:B------:R-:W-:Y:S01]  /*50f0*/  @!P4 R2UR UR8, R2 ;  /* 0x000000000208c2ca */ /* 0x000fe200000e0000 */
[----:B------:R-:W-:Y:S01]  /*5100*/  VOTEU.ALL UP1, P4 ;  /* 0x0000000000ff7886 */ /* 0x000fe20002020000 */
[----:B------:R-:W-:Y:S01]  /*5110*/  @!P4 R2UR UR9, R8 ;  /* 0x000000000809c2ca */ /* 0x000fe200000e0000 */
[----:B-1----:R-:W-:Y:S01]  /*5120*/  @!P4 IMAD.MOV.U32 R0, RZ, RZ, 0x2000 ;  /* 0x00002000ff00c424 */ /* 0x002fe200078e00ff */
[----:B------:R-:W-:Y:S03]  /*5130*/  UMOV UR10, 0x0 ;  /* 0x00000000000a7882 */ /* 0x000fe60000000000 */
[----:B------:R-:W1:Y:S01]  /*5140*/  @!P1 LDC R2, c[0x0][0xb0c] ;  /* 0x0002c300ff029b82 */ /* 0x000e620000000800 */
[----:B------:R-:W-:Y:S01]  /*5150*/  @!UP1 UIADD3 UR18, UPT, UPT, UR34, 0x40, URZ ;  /* 0x0000004022129890 */ /* 0x000fe2000fffe0ff */
[----:B------:R-:W-:Y:S01]  /*5160*/  @P3 SHF.R.U32.HI R26, RZ, 0x10, R21 ;  /* 0x00000010ff1a3819 */ /* 0x000fe20000011615 */
[----:B------:R-:W-:Y:S01]  /*5170*/  @!UP1 UIADD3 UR16, UPT, UPT, UR7, 0x4400, URZ ;  /* 0x0000440007109890 */ /* 0x000fe2000fffe0ff */
[----:B------:R-:W-:Y:S01]  /*5180*/  VIADD R28, R28, 0x1 ;  /* 0x000000011c1c7836 */ /* 0x000fe20000000000 */
[----:B------:R-:W-:Y:S01]  /*5190*/  VOTEU.ALL UP1, P4 ;  /* 0x0000000000ff7886 */ /* 0x000fe20002020000 */
[----:B------:R-:W-:Y:S01]  /*51a0*/  UMOV UR11, 0x10000000 ;  /* 0x10000000000b7882 */ /* 0x000fe20000000000 */
[----:B------:R-:W-:Y:S01]  /*51b0*/  UMOV UR19, UR35 ;  /* 0x0000002300137c82 */ /* 0x000fe20008000000 */
[----:B------:R-:W-:Y:S01]  /*51c0*/  IMAD.U32 R9, RZ, RZ, UR8 ;  /* 0x00000008ff097e24 */ /* 0x000fe2000f8e00ff */
[----:B------:R-:W-:Y:S01]  /*51d0*/  UMOV UR20, UR36 ;  /* 0x0000002400147c82 */ /* 0x000fe20008000000 */
[----:B------:R-:W-:Y:S01]  /*51e0*/  IMAD.U32 R8, RZ, RZ, UR9 ;  /* 0x00000009ff087e24 */ /* 0x000fe2000f8e00ff */
[----:B------:R-:W-:Y:S02]  /*51f0*/  UPRMT UR8, UR37, 0x654, UR17 ;  /* 0x0000065425087896 */ /* 0x000fe40008000011 */
[----:B------:R-:W-:Y:S02]  /*5200*/  @!P4 R2UR UR15, R9 ;  /* 0x00000000090fc2ca */ /* 0x000fe400000e0000 */
[----:B------:R-:W-:Y:S02]  /*5210*/  @!P4 R2UR UR14, R8 ;  /* 0x00000000080ec2ca */ /* 0x000fe400000e0000 */
[----:B------:R-:W3:Y:S11]  /*5220*/  LDC.64 R8, c[0x0][0xb10] ;  /* 0x0002c400ff087b82 */ /* 0x000ef60000000a00 */
[----:B------:R1:W-:Y:S01]  /*5230*/  @!UP1 UTMALDG.3D [UR16], [UR14], desc[UR10] ;  /* 0x00000a100e0095b4 */ /* 0x0003e20008011000 */
[----:B------:R5:W-:Y:S01]  /*5240*/  @!P4 SYNCS.ARRIVE.TRANS64.RED.A0TR RZ, [UR7+0x190], R0 ;  /* 0x00019000ffffc9a7 */ /* 0x000be20008300407 */
[C---:B---3--:R-:W-:Y:S01]  /*5250*/  @!P1 IMAD.HI.U32 R8, R11.reuse, R8, RZ ;  /* 0x000000080b089227 */ /* 0x048fe200078e00ff */
[----:B--2---:R-:W-:Y:S02]  /*5260*/  @!P1 ISETP.NE.AND P0, PT, R12, 0x1, PT ;  /* 0x000000010c00980c */ /* 0x004fe40003f05270 */
[----:B-1----:R-:W-:Y:S01]  /*5270*/  @!P1 ISETP.NE.AND P2, PT, R2, 0x1, PT ;  /* 0x000000010200980c */ /* 0x002fe20003f45270 */
[----:B------:R-:W-:Y:S01]  /*5280*/  SYNCS.ARRIVE.TRANS64.RED.A1T0 RZ, [UR8], RZ ;  /* 0x000000ffffff79a7 */ /* 0x000fe20008100408 */
[C---:B------:R-:W-:Y:S01]  /*5290*/  @!P1 IMAD.HI.U32 R13, R10.reuse, R13, RZ ;  /* 0x0000000d0a0d9227 */ /* 0x040fe200078e00ff */
[----:B------:R-:W-:Y:S04]  /*52a0*/  @!P1 SHF.R.U32.HI R8, RZ, R9, R8 ;  /* 0x00000009ff089219 */ /* 0x000fe80000011608 */
[----:B------:R-:W-:Y:S01]  /*52b0*/  @!P1 SEL R8, R11, R8, !P2 ;  /* 0x000000080b089207 */ /* 0x000fe20005000000 */
[----:B------:R-:W1:Y:S01]  /*52c0*/  SYNCS.PHASECHK.TRANS64.TRYWAIT P5, [UR7+0x1b8], R14 ;  /* 0x0001b80eff0075a7 */ /* 0x000e6200080a1107 */
[----:B-----5:R-:W2:Y:S02]  /*52d0*/  @!P1 LDC R0, c[0x0][0xb20] ;  /* 0x0002c800ff009b82 */ /* 0x020ea40000000800 */
[----:B--2---:R-:W-:Y:S04]  /*52e0*/  @!P1 SHF.R.U32.HI R0, RZ, R0, R13 ;  /* 0x00000000ff009219 */ /* 0x004fe8000001160d */
[----:B------:R-:W-:Y:S05]  /*52f0*/  @!P1 SEL R9, R10, R0, !P0 ;  /* 0x000000000a099207 */ /* 0x000fea0004000000 */
[----:B------:R-:W-:Y:S02]  /*5300*/  @!P1 IMAD.IADD R0, R9, 0x1, -R8 ;  /* 0x0000000109009824 */ /* 0x000fe400078e0a08 */
[----:B------:R-:W-:Y:S02]  /*5310*/  @!P1 IMAD.IADD R8, R8, 0x1, -R9 ;  /* 0x0000000108089824 */ /* 0x000fe400078e0a09 */
[----:B------:R-:W-:Y:S02]  /*5320*/  @!P1 IMAD R11, R0, R2, R11 ;  /* 0x00000002000b9224 */ /* 0x000fe400078e020b */
[----:B------:R-:W-:Y:S01]  /*5330*/  @!P1 IMAD R10, R8, R12, R10 ;  /* 0x0000000c080a9224 */ /* 0x000fe200078e020a */
[----:B-1----:R-:W-:Y:S06]  /*5340*/  @!P5 BRA `(.L_x_98) ;  /* 0x000000540068d947 */ /* 0x002fec0003800000 */
.L_x_228:
[----:B------:R-:W-:Y:S01]  /*5350*/  @!P4 IADD3 R2, P0, PT, R30, 0x580, RZ ;  /* 0x000005801e02c810 */ /* 0x000fe20007f1e0ff */
[----:B------:R-:W-:Y:S01]  /*5360*/  VOTEU.ALL UP1, P4 ;  /* 0x0000000000ff7886 */ /* 0x000fe20002020000 */
[----:B------:R-:W-:Y:S01]  /*5370*/  UMOV UR18, 0x0 ;  /* 0x0000000000127882 */ /* 0x000fe20000000000 */
[----:B------:R-:W-:Y:S01]  /*5380*/  UMOV UR19, 0x10000000 ;  /* 0x1000000000137882 */ /* 0x000fe20000000000 */
[----:B------:R-:W-:Y:S01]  /*5390*/  @!P4 R2UR UR9, R2 ;  /* 0x000000000209c2ca */ /* 0x000fe200000e0000 */
[----:B-1----:R-:W-:Y:S01]  /*53a0*/  @!P4 IMAD.X R0, RZ, RZ, R31, P0 ;  /* 0x000000ffff00c224 */ /* 0x002fe200000e061f */
[----:B------:R-:W-:Y:S01]  /*53b0*/  @!UP1 UIADD3 UR10, UPT, UPT, UR34, 0x60, URZ ;  /* 0x00000060220a9890 */ /* 0x000fe2000fffe0ff */
[----:B------:R-:W-:Y:S01]  /*53c0*/  ISETP.NE.AND P0, PT, R28, 0x2, PT ;  /* 0x000000021c00780c */ /* 0x000fe20003f05270 */
[----:B------:R-:W-:Y:S01]  /*53d0*/  UMOV UR11, UR35 ;  /* 0x00000023000b7c82 */ /* 0x000fe20008000000 */
[----:B------:R-:W-:Y:S01]  /*53e0*/  UMOV UR12, UR36 ;  /* 0x00000024000c7c82 */ /* 0x000fe20008000000 */
[----:B------:R-:W-:Y:S01]  /*53f0*/  @!P4 R2UR UR8, R0 ;  /* 0x000000000008c2ca */ /* 0x000fe200000e0000 */
[----:B------:R-:W-:Y:S01]  /*5400*/  IMAD.IADD R14, R10, 0x1, R86 ;  /* 0x000000010a0e7824 */ /* 0x000fe200078e0256 */
[----:B------:R-:W-:Y:S01]  /*5410*/  @P3 R2UR UR36, R26 ;  /* 0x000000001a2432ca */ /* 0x000fe200000e0000 */
[----:B------:R-:W-:Y:S01]  /*5420*/  IMAD.IADD R15, R11, 0x1, R87 ;  /* 0x000000010b0f7824 */ /* 0x000fe200078e0257 */
[----:B------:R-:W-:Y:S02]  /*5430*/  SEL R0, RZ, 0x1, P0 ;  /* 0x00000001ff007807 */ /* 0x000fe40000000000 */
[----:B------:R-:W-:Y:S01]  /*5440*/  LOP3.LUT R29, R29, 0x1, RZ, 0x3c, !PT ;  /* 0x000000011d1d7812 */ /* 0x000fe200078e3cff */
[----:B------:R-:W-:Y:S01]  /*5450*/  IMAD.U32 R8, RZ, RZ, UR9 ;  /* 0x00000009ff087e24 */ /* 0x000fe2000f8e00ff */
[----:B------:R-:W-:Y:S01]  /*5460*/  @!UP1 UIADD3 UR9, UPT, UPT, UR7, 0x198, URZ ;  /* 0x0000019807099890 */ /* 0x000fe2000fffe0ff */
[----:B------:R-:W-:Y:S02]  /*5470*/  LOP3.LUT R27, R27, R0, RZ, 0x3c, !PT ;  /* 0x000000001b1b7212 */ /* 0x000fe400078e3cff */
[----:B------:R-:W-:Y:S02]  /*5480*/  SEL R28, R28, RZ, P0 ;  /* 0x000000ff1c1c7207 */ /* 0x000fe40000000000 */
[----:B------:R-:W-:Y:S01]  /*5490*/  IMAD.U32 R9, RZ, RZ, UR8 ;  /* 0x00000008ff097e24 */ /* 0x000fe2000f8e00ff */
[----:B------:R-:W-:Y:S01]  /*54a0*/  @!P4 R2UR UR14, R8 ;  /* 0x00000000080ec2ca */ /* 0x000fe200000e0000 */
[----:B------:R-:W-:Y:S01]  /*54b0*/  @!UP1 UIADD3 UR8, UPT, UPT, UR7, 0x6400, URZ ;  /* 0x0000640007089890 */ /* 0x000fe2000fffe0ff */
[----:B------:R-:W-:Y:S02]  /*54c0*/  VOTEU.ALL UP1, P4 ;  /* 0x0000000000ff7886 */ /* 0x000fe40002020000 */
[----:B------:R-:W-:Y:S11]  /*54d0*/  @!P4 R2UR UR15, R9 ;  /* 0x00000000090fc2ca */ /* 0x000ff600000e0000 */
[----:B------:R-:W-:Y:S02]  /*54e0*/  @!UPT UIADD3 URZ, UPT, UPT, URZ, URZ, URZ ;  /* 0x000000fffffff290 */ /* 0x000fe4000fffe0ff */
[----:B------:R2:W-:Y:S01]  /*54f0*/  @!UP1 UTMALDG.3D [UR8], [UR14], desc[UR18] ;  /* 0x000012080e0095b4 */ /* 0x0005e20008011000 */
[----:B------:R2:W-:Y:S01]  /*5500*/  @!P4 SYNCS.ARRIVE.TRANS64.RED.A0TR RZ, [UR7+0x198], R25 ;  /* 0x00019819ffffc9a7 */ /* 0x0005e20008300407 */
[----:B------:R-:W-:Y:S01]  /*5510*/  UPLOP3.LUT UP1, UPT, UPT, UPT, UPT, 0x80, 0x8 ;  /* 0x000000000008789c */ /* 0x000fe20003f2f070 */
[----:B------:R-:W-:Y:S01]  /*5520*/  SYNCS.ARRIVE.TRANS64.RED.A1T0 RZ, [UR13], RZ ;  /* 0x000000ffffff79a7 */ /* 0x000fe2000810040d */
[----:B------:R-:W-:Y:S09]  /*5530*/  @P3 BRA `(.L_x_99) ;  /* 0xfffffff000a03947 */ /* 0x000ff2000383ffff */
[----:B------:R-:W-:-:S04]  /*5540*/  SHF.L.U32 R2, R29, 0x1f, RZ ;  /* 0x0000001f1d027819 */ /* 0x000fc800000006ff */
[----:B------:R-:W1:Y:S02]  /*5550*/  SYNCS.PHASECHK.TRANS64.TRYWAIT P0, [UR7+0x1a0], R2 ;  /* 0x0001a002ff0075a7 */ /* 0x000e640008001107 */
[----:B-1----:R-:W-:Y:S05]  /*5560*/  @!P0 BRA `(.L_x_100) ;  /* 0x0000005000f88947 */ /* 0x002fea0003800000 */
.L_x_230:
[----:B------:R-:W3:Y:S02]  /*5570*/  SYNCS.PHASECHK.TRANS64.TRYWAIT P0, [UR7+0x1a8], R2 ;  /* 0x0001a802ff0075a7 */ /* 0x000ee40008001107 */
[----:B---3--:R-:W-:Y:S05]  /*5580*/  @!P0 BRA `(.L_x_101) ;  /* 0x0000005400088947 */ /* 0x008fea0003800000 */
.L_x_232:
[----:B------:R-:W3:Y:S02]  /*5590*/  SYNCS.PHASECHK.TRANS64.TRYWAIT P0, [UR7+0x1b0], R2 ;  /* 0x0001b002ff0075a7 */ /* 0x000ee40008001107 */
[----:B---3--:R-:W-:Y:S05]  /*55a0*/  @!P0 BRA `(.L_x_102) ;  /* 0x0000005400188947 */ /* 0x008fea0003800000 */
.L_x_234:
[----:B-1----:R-:W-:-:S07]  /*55b0*/  MOV R0, UR7 ;  /* 0x0000000700007c02 */ /* 0x002fce0008000f00 */
.L_x_103:
[----:B-1----:R-:W-:-:S04]  /*55c0*/  SHF.L.U32 R2, R29, 0x1f, RZ ;  /* 0x0000001f1d027819 */ /* 0x002fc800000006ff */
[----:B------:R1:W3:Y:S03]  /*55d0*/  SYNCS.PHASECHK.TRANS64.TRYWAIT P0, [R0+URZ+0x1b8], R2 ;  /* 0x0001b802000075a7 */ /* 0x0002e600080011ff */
[----:B---3--:R-:W-:Y:S05]  /*55e0*/  @!P0 NANOSLEEP.SYNCS 0x989680 ;  /* 0x009896800000895d */ /* 0x008fea0003900000 */
[----:B------:R-:W3:Y:S02]  /*55f0*/  @!P0 SYNCS.PHASECHK.TRANS64 P0, [R0+URZ+0x1b8], R2 ;  /* 0x0001b802000085a7 */ /* 0x000ee400080010ff */
[----:B--23--:R-:W-:Y:S05]  /*5600*/  @P0 EXIT ;  /* 0x000000000000094d */ /* 0x00cfea0003800000 */
[----:B------:R-:W-:Y:S05]  /*5610*/  BRA `(.L_x_103) ;  /* 0xfffffffc00e87947 */ /* 0x000fea000383ffff */
.L_x_88:
[----:B------:R-:W-:-:S06]  /*5620*/  UISETP.GE.AND UP1, UPT, UR8, 0x4, UPT ;  /* 0x000000040800788c */ /* 0x000fcc000bf26270 */
[----:B------:R-:W-:-:S13]  /*5630*/  PLOP3.LUT P0, PT, PT, PT, UP1, 0x80, 0x8 ;  /* 0x000000000008781c */ /* 0x000fda0003f0f018 */
[----:B------:R-:W-:Y:S05]  /*5640*/  @!P0 EXIT ;  /* 0x000000000000894d */ /* 0x000fea0003800000 */
[----:B------:R-:W-:Y:S01]  /*5650*/  BAR.SYNC.DEFER_BLOCKING 0x6, 0xa0 ;  /* 0x0182800000007b1d */ /* 0x000fe20000010000 */
[C---:B------:R-:W-:Y:S01]  /*5660*/  IMAD.SHL.U32 R2, R101.reuse, 0x20, RZ ;  /* 0x0000002065027824 */ /* 0x040fe200078e00ff */
[C---:B------:R-:W-:Y:S01]  /*5670*/  SHF.L.U32 R46, R101.reuse, 0x10, RZ ;  /* 0x00000010652e7819 */ /* 0x040fe200000006ff */
[C---:B------:R-:W-:Y:S01]  /*5680*/  IMAD.SHL.U32 R100, R101.reuse, 0x4, RZ ;  /* 0x0000000465647824 */ /* 0x040fe200078e00ff */
[C---:B------:R-:W-:Y:S01]  /*5690*/  LOP3.LUT R102, R101.reuse, 0x60, RZ, 0xc0, !PT ;  /* 0x0000006065667812 */ /* 0x040fe200078ec0ff */
[----:B------:R-:W-:Y:S01]  /*56a0*/  HFMA2 R97, -RZ, RZ, 0, 5.9604644775390625e-08 ;  /* 0x00000001ff617431 */ /* 0x000fe200000001ff */
[----:B------:R-:W-:Y:S02]  /*56b0*/  UMOV UR48, 0x400 ;  /* 0x0000040000307882 */ /* 0x000fe40000000000 */
[----:B------:R-:W1:Y:S01]  /*56c0*/  LDC R91, c[0x0][0x370] ;  /* 0x0000dc00ff5b7b82 */ /* 0x000e620000000800 */
[----:B------:R-:W-:Y:S01]  /*56d0*/  ULEA UR48, UR37, UR48, 0x18 ;  /* 0x0000003025307291 */ /* 0x000fe2000f8ec0ff */
[----:B------:R-:W-:Y:S01]  /*56e0*/  LOP3.LUT R3, R2, 0xc0, RZ, 0xc0, !PT ;  /* 0x000000c002037812 */ /* 0x000fe200078ec0ff */
[----:B------:R-:W-:Y:S01]  /*56f0*/  HFMA2 R95, -RZ, RZ, 0, 0 ;  /* 0x00000000ff5f7431 */ /* 0x000fe200000001ff */
[----:B------:R-:W-:Y:S01]  /*5700*/  LOP3.LUT R99, R101, 0x2, RZ, 0xc0, !PT ;  /* 0x0000000265637812 */ /* 0x000fe200078ec0ff */
[----:B------:R-:W-:Y:S01]  /*5710*/  UIADD3 UR4, UPT, UPT, UR48, 0x400, URZ ;  /* 0x0000040030047890 */ /* 0x000fe2000fffe0ff */
[----:B------:R-:W-:Y:S01]  /*5720*/  LOP3.LUT R100, R3, 0x18, R100, 0xf8, !PT ;  /* 0x0000001803647812 */ /* 0x000fe200078ef864 */
[----:B------:R-:W-:Y:S01]  /*5730*/  IMAD.MOV.U32 R45, RZ, RZ, RZ ;  /* 0x000000ffff2d7224 */ /* 0x000fe200078e00ff */
[----:B------:R-:W2:Y:S01]  /*5740*/  LDC R42, c[0x0][0xb0c] ;  /* 0x0002c300ff2a7b82 */ /* 0x000ea20000000800 */
[----:B------:R-:W-:Y:S01]  /*5750*/  LOP3.LUT R46, R46, 0x600000, RZ, 0xc0, !PT ;  /* 0x006000002e2e7812 */ /* 0x000fe200078ec0ff */
[----:B------:R-:W-:Y:S01]  /*5760*/  IMAD.MOV.U32 R105, RZ, RZ, RZ ;  /* 0x000000ffff697224 */ /* 0x000fe200078e00ff */
[----:B------:R-:W-:Y:S01]  /*5770*/  LOP3.LUT R100, R100, 0xf20, R2, 0xf8, !PT ;  /* 0x00000f2064647812 */ /* 0x000fe200078ef802 */
[----:B------:R-:W-:Y:S01]  /*5780*/  IMAD.U32 R93, RZ, RZ, UR4 ;  /* 0x00000004ff5d7e24 */ /* 0x000fe2000f8e00ff */
[----:B------:R-:W-:Y:S01]  /*5790*/  LOP3.LUT R101, R101, 0x4, RZ, 0xc0, !PT ;  /* 0x0000000465657812 */ /* 0x000fe200078ec0ff */
[----:B------:R-:W4:Y:S01]  /*57a0*/  LDCU.64 UR52, c[0x0][0x348] ;  /* 0x00006900ff3477ac */ /* 0x000f220008000a00 */
[----:B------:R-:W-:Y:S01]  /*57b0*/  MOV R96, RZ ;  /* 0x000000ff00607202 */ /* 0x000fe20000000f00 */
[----:B------:R-:W1:Y:S01]  /*57c0*/  LDC R89, c[0x0][0xb20] ;  /* 0x0002c800ff597b82 */ /* 0x000e620000000800 */
[----:B------:R-:W3:Y:S01]  /*57d0*/  LDS R0, [UR48+0x280] ;  /* 0x00028030ff007984 */ /* 0x000ee20008000800 */
[----:B------:R-:W-:Y:S01]  /*57e0*/  IMAD R100, R100, 0x2, R93 ;  /* 0x0000000264647824 */ /* 0x000fe200078e025d */
[----:B------:R-:W1:Y:S03]  /*57f0*/  LDCU.64 UR38, c[0x0][0x888] ;  /* 0x00011100ff2677ac */ /* 0x000e660008000a00 */
[--C-:B------:R-:W-:Y:S01]  /*5800*/  IMAD R99, R99, -0x10, R100.reuse ;  /* 0xfffffff063637824 */ /* 0x100fe200078e0264 */
[----:B------:R-:W1:Y:S01]  /*5810*/  LDCU.64 UR44, c[0x0][0x890] ;  /* 0x00011200ff2c77ac */ /* 0x000e620008000a00 */
[----:B------:R-:W1:Y:S01]  /*5820*/  LDC R41, c[0x0][0xb30] ;  /* 0x0002cc00ff297b82 */ /* 0x000e620000000800 */
[----:B------:R-:W-:Y:S01]  /*5830*/  IMAD R98, R101, -0x10, R100 ;  /* 0xfffffff065627824 */ /* 0x000fe200078e0264 */
[----:B------:R-:W-:Y:S01]  /*5840*/  UMOV UR49, URZ ;  /* 0x000000ff00317c82 */ /* 0x000fe20008000000 */
[----:B------:R-:W-:-:S05]  /*5850*/  UMOV UR51, URZ ;  /* 0x000000ff00337c82 */ /* 0x000fca0008000000 */
[----:B------:R-:W1:Y:S08]  /*5860*/  LDC.64 R84, c[0x0][0xb10] ;  /* 0x0002c400ff547b82 */ /* 0x000e700000000a00 */
[----:B------:R-:W1:Y:S08]  /*5870*/  LDC.64 R38, c[0x0][0xb18] ;  /* 0x0002c600ff267b82 */ /* 0x000e700000000a00 */
[----:B------:R-:W1:Y:S08]  /*5880*/  LDC.64 R36, c[0x0][0xb28] ;  /* 0x0002ca00ff247b82 */ /* 0x000e700000000a00 */
[----:B------:R-:W1:Y:S01]  /*5890*/  LDC.64 R82, c[0x0][0x8b0] ;  /* 0x00022c00ff527b82 */ /* 0x000e620000000a00 */
[----:B---3--:R-:W-:-:S07]  /*58a0*/  IMAD.IADD R46, R0, 0x1, R46 ;  /* 0x00000001002e7824 */ /* 0x008fce00078e022e */
[----:B------:R-:W3:Y:S08]  /*58b0*/  LDC.64 R80, c[0x0][0x8a8] ;  /* 0x00022a00ff507b82 */ /* 0x000ef00000000a00 */
[----:B--2-4-:R-:W1:Y:S02]  /*58c0*/  LDC R90, c[0x0][0x374] ;  /* 0x0000dd00ff5a7b82 */ /* 0x014e640000000800 */
.L_x_147:
[----:B------:R-:W-:Y:S02]  /*58d0*/  LEA R0, R105, UR48, 0x3 ;  /* 0x0000003069007c11 */ /* 0x000fe4000f8e18ff */
[----:B------:R-:W-:Y:S02]  /*58e0*/  SHF.L.U32 R2, R95, 0x1f, RZ ;  /* 0x0000001f5f027819 */ /* 0x000fe400000006ff */
[----:B-1----:R-:W-:Y:S02]  /*58f0*/  LEA R16, R105, UR48, 0x4 ;  /* 0x0000003069107c11 */ /* 0x002fe4000f8e20ff */
[----:B------:R-:W2:Y:S02]  /*5900*/  SYNCS.PHASECHK.TRANS64.TRYWAIT P0, [R0+URZ+0x1d0], R2 ;  /* 0x0001d002000075a7 */ /* 0x000ea400080011ff */
[----:B--23--:R-:W-:Y:S05]  /*5910*/  @!P0 BRA `(.L_x_104) ;  /* 0x0000005000548947 */ /* 0x00cfea0003800000 */
.L_x_235:
[----:B------:R-:W4:Y:S01]  /*5920*/  LDC.64 R10, c[0x0][0xb10] ;  /* 0x0002c400ff0a7b82 */ /* 0x000f220000000a00 */
[----:B------:R-:W3:Y:S01]  /*5930*/  LDS.128 R16, [R16+0x260] ;  /* 0x0002600010107984 */ /* 0x000ee20000000c00 */
[----:B-1----:R-:W-:Y:S01]  /*5940*/  ISETP.NE.AND P1, PT, R41, 0x1, PT ;  /* 0x000000012900780c */ /* 0x002fe20003f25270 */
[----:B--2---:R-:W-:Y:S01]  /*5950*/  VIADD R0, R0, 0x1e0 ;  /* 0x000001e000007836 */ /* 0x004fe20000000000 */
[----:B------:R-:W-:Y:S04]  /*5960*/  ISETP.GE.AND P0, PT, R40, 0x1, PT ;  /* 0x000000012800780c */ /* 0x000fe80003f06270 */
[----:B------:R-:W1:Y:S01]  /*5970*/  LDC.64 R8, c[0x0][0xb18] ;  /* 0x0002c600ff087b82 */ /* 0x000e620000000a00 */
[----:B------:R-:W-:Y:S01]  /*5980*/  PRMT R0, RZ, 0x654, R0 ;  /* 0x00000654ff007816 */ /* 0x000fe20000000000 */
[----:B------:R-:W-:Y:S01]  /*5990*/  @!PT LDS RZ, [RZ] ;  /* 0x00000000fffff984 */ /* 0x000fe20000000800 */
[----:B------:R-:W-:Y:S01]  /*59a0*/  @!PT LDS RZ, [RZ] ;  /* 0x00000000fffff984 */ /* 0x000fe20000000800 */
[----:B------:R-:W-:Y:S01]  /*59b0*/  @!PT LDS RZ, [RZ] ;  /* 0x00000000fffff984 */ /* 0x000fe20000000800 */
[----:B------:R-:W-:Y:S01]  /*59c0*/  @!PT LDS RZ, [RZ] ;  /* 0x00000000fffff984 */ /* 0x000fe20000000800 */
[----:B------:R2:W-:Y:S06]  /*59d0*/  MEMBAR.ALL.CTA ;  /* 0x0000000000007992 */ /* 0x0005ec0000008000 */
[----:B--2---:R-:W2:Y:S01]  /*59e0*/  FENCE.VIEW.ASYNC.S ;  /* 0x00000000000073c6 */ /* 0x004ea20000000000 */
[----:B------:R-:W1:Y:S08]  /*59f0*/  @!P1 LDC R12, c[0x0][0xb20] ;  /* 0x0002c800ff0c9b82 */ /* 0x000e700000000800 */
[----:B------:R-:W1:Y:S01]  /*5a00*/  @!P1 LDC R7, c[0x0][0xb0c] ;  /* 0x0002c300ff079b82 */ /* 0x000e620000000800 */
[----:B--2---:R2:W-:Y:S01]  /*5a10*/  SYNCS.ARRIVE.TRANS64.RED.A1T0 RZ, [R0+URZ], RZ ;  /* 0x000000ff00ff79a7 */ /* 0x0045e200081004ff */
[----:B---3--:R-:W-:Y:S04]  /*5a20*/  LOP3.LUT P4, RZ, R18, 0x1, RZ, 0xc0, !PT ;  /* 0x0000000112ff7812 */ /* 0x008fe8000788c0ff */
[----:B------:R-:W-:Y:S09]  /*5a30*/  P2R R103, PR, RZ, 0x10 ;  /* 0x00000010ff677803 */ /* 0x000ff20000000000 */
[----:B------:R-:W-:Y:S02]  /*5a40*/  @P4 MOV R44, R16 ;  /* 0x00000010002c4202 */ /* 0x000fe40000000f00 */
[----:B------:R-:W-:Y:S01]  /*5a50*/  @P4 LOP3.LUT R43, R17, 0xffff, RZ, 0xc0, !PT ;  /* 0x0000ffff112b4812 */ /* 0x000fe200078ec0ff */
[----:B--2-4-:R-:W-:Y:S06]  /*5a60*/  @!P0 BRA `(.L_x_105) ;  /* 0x0000000000a48947 */ /* 0x014fec0003800000 */
[----:B------:R-:W-:Y:S01]  /*5a70*/  IMAD.HI.U32 R0, R90, R39, RZ ;  /* 0x000000275a007227 */ /* 0x000fe200078e00ff */
[----:B------:R-:W-:Y:S02]  /*5a80*/  ISETP.NE.AND P0, PT, R38, 0x1, PT ;  /* 0x000000012600780c */ /* 0x000fe40003f05270 */
[----:B------:R-:W-:Y:S01]  /*5a90*/  ISETP.NE.AND P2, PT, R40, 0x1, PT ;  /* 0x000000012800780c */ /* 0x000fe20003f45270 */
[----:B------:R-:W-:Y:S01]  /*5aa0*/  IMAD.HI.U32 R4, R91, R84, RZ ;  /* 0x000000545b047227 */ /* 0x000fe200078e00ff */
[----:B------:R-:W-:Y:S02]  /*5ab0*/  SHF.R.U32.HI R0, RZ, R89, R0 ;  /* 0x00000059ff007219 */ /* 0x000fe40000011600 */
[----:B------:R-:W-:Y:S01]  /*5ac0*/  ISETP.NE.AND P3, PT, R42, 0x1, PT ;  /* 0x000000012a00780c */ /* 0x000fe20003f65270 */
[----:B------:R-:W-:Y:S01]  /*5ad0*/  IMAD.HI.U32 R6, R43, R39, RZ ;  /* 0x000000272b067227 */ /* 0x000fe200078e00ff */
[-C--:B------:R-:W-:Y:S02]  /*5ae0*/  SHF.R.U32.HI R4, RZ, R85.reuse, R4 ;  /* 0x00000055ff047219 */ /* 0x080fe40000011604 */
[----:B------:R-:W-:Y:S01]  /*5af0*/  SEL R0, R90, R0, !P0 ;  /* 0x000000005a007207 */ /* 0x000fe20004000000 */
[----:B------:R-:W-:Y:S01]  /*5b00*/  IMAD.HI.U32 R5, R44, R84, RZ ;  /* 0x000000542c057227 */ /* 0x000fe200078e00ff */
[----:B------:R-:W-:Y:S03]  /*5b10*/  SEL R4, R91, R4, !P3 ;  /* 0x000000045b047207 */ /* 0x000fe60005800000 */
[-C--:B------:R-:W-:Y:S01]  /*5b20*/  IMAD.HI.U32 R3, R0, R36.reuse, RZ ;  /* 0x0000002400037227 */ /* 0x080fe200078e00ff */
[----:B------:R-:W-:Y:S03]  /*5b30*/  SHF.R.U32.HI R5, RZ, R85, R5 ;  /* 0x00000055ff057219 */ /* 0x000fe60000011605 */
[----:B------:R-:W-:Y:S01]  /*5b40*/  IMAD.HI.U32 R2, R4, R36, RZ ;  /* 0x0000002404027227 */ /* 0x000fe200078e00ff */
[----:B------:R-:W-:Y:S02]  /*5b50*/  @P2 SHF.R.U32.HI R0, RZ, R37, R3 ;  /* 0x00000025ff002219 */ /* 0x000fe40000011603 */
[----:B------:R-:W-:Y:S02]  /*5b60*/  SHF.R.U32.HI R3, RZ, R89, R6 ;  /* 0x00000059ff037219 */ /* 0x000fe40000011606 */
[----:B------:R-:W-:Y:S01]  /*5b70*/  @P2 SHF.R.U32.HI R4, RZ, R37, R2 ;  /* 0x00000025ff042219 */ /* 0x000fe20000011602 */
[----:B------:R-:W-:Y:S01]  /*5b80*/  IMAD R0, R40, R0, RZ ;  /* 0x0000000028007224 */ /* 0x000fe200078e02ff */
[----:B------:R-:W-:Y:S02]  /*5b90*/  SEL R3, R43, R3, !P0 ;  /* 0x000000032b037207 */ /* 0x000fe40004000000 */
[----:B------:R-:W-:Y:S01]  /*5ba0*/  SEL R2, R44, R5, !P3 ;  /* 0x000000052c027207 */ /* 0x000fe20005800000 */
[----:B------:R-:W-:Y:S01]  /*5bb0*/  IMAD R5, R40, R4, RZ ;  /* 0x0000000428057224 */ /* 0x000fe200078e02ff */
[C---:B------:R-:W-:Y:S01]  /*5bc0*/  ISETP.GE.AND P0, PT, R3.reuse, R0, PT ;  /* 0x000000000300720c */ /* 0x040fe20003f06270 */
[C---:B------:R-:W-:Y:S03]  /*5bd0*/  IMAD.HI.U32 R0, R3.reuse, R36, RZ ;  /* 0x0000002403007227 */ /* 0x040fe600078e00ff */
[C---:B------:R-:W-:Y:S02]  /*5be0*/  ISETP.GE.OR P0, PT, R2.reuse, R5, P0 ;  /* 0x000000050200720c */ /* 0x040fe40000706670 */
[----:B------:R-:W-:Y:S04]  /*5bf0*/  SHF.R.U32.HI R0, RZ, R37, R0 ;  /* 0x00000025ff007219 */ /* 0x000fe80000011600 */
[C---:B------:R-:W-:Y:S05]  /*5c00*/  SEL R6, R3.reuse, R0, !P2 ;  /* 0x0000000003067207 */ /* 0x040fea0005000000 */
        /* <DEDUP_REMOVED lines=14> */
[----:B------:R-:W-:Y:S07]  /*5cf0*/  IMAD R43, R3, R38, R43 ;  /* 0x00000026032b7224 */ /* 0x000fee00078e022b */
.L_x_105:
[----:B-1----:R-:W-:Y:S01]  /*5d00*/  @!P1 ISETP.NE.AND P0, PT, R8, 0x1, PT ;  /* 0x000000010800980c */ /* 0x002fe20003f05270 */
[----:B------:R-:W-:Y:S01]  /*5d10*/  @!P1 IMAD.HI.U32 R2, R43, R9, RZ ;  /* 0x000000092b029227 */ /* 0x000fe200078e00ff */
[----:B------:R-:W-:Y:S01]  /*5d20*/  R2UR UR42, R15 ;  /* 0x000000000f2a72ca */ /* 0x000fe200000e0000 */
[----:B------:R-:W-:Y:S01]  /*5d30*/  BSSY.RECONVERGENT B6, `(.L_x_106) ;  /* 0x0000031000067945 */ /* 0x000fe20003800200 */
[----:B------:R-:W-:Y:S01]  /*5d40*/  R2UR UR41, R14 ;  /* 0x000000000e2972ca */ /* 0x000fe200000e0000 */
[C---:B------:R-:W-:Y:S01]  /*5d50*/  @!P1 IMAD.HI.U32 R0, R44.reuse, R10, RZ ;  /* 0x0000000a2c009227 */ /* 0x040fe200078e00ff */
[----:B------:R-:W-:Y:S02]  /*5d60*/  @!P1 SHF.R.U32.HI R2, RZ, R12, R2 ;  /* 0x0000000cff029219 */ /* 0x000fe40000011602 */
[----:B------:R-:W-:Y:S01]  /*5d70*/  @!P1 ISETP.NE.AND P2, PT, R7, 0x1, PT ;  /* 0x000000010700980c */ /* 0x000fe20003f45270 */
[----:B------:R-:W-:Y:S01]  /*5d80*/  VIADD R105, R105, 0x1 ;  /* 0x0000000169697836 */ /* 0x000fe20000000000 */
[----:B------:R-:W-:Y:S02]  /*5d90*/  @!P1 SEL R2, R43, R2, !P0 ;  /* 0x000000022b029207 */ /* 0x000fe40004000000 */
[----:B------:R-:W-:Y:S02]  /*5da0*/  @!P1 SHF.R.U32.HI R0, RZ, R11, R0 ;  /* 0x0000000bff009219 */ /* 0x000fe40000011600 */
[----:B------:R-:W-:Y:S01]  /*5db0*/  LOP3.LUT P0, RZ, R93, 0x1b0, RZ, 0xc0, !PT ;  /* 0x000001b05dff7812 */ /* 0x000fe2000780c0ff */
[----:B------:R-:W-:Y:S01]  /*5dc0*/  USHF.L.U32 UR42, UR42, 0x7, URZ ;  /* 0x000000072a2a7899 */ /* 0x000fe200080006ff */
[----:B------:R-:W-:Y:S01]  /*5dd0*/  @!P1 SEL R3, R44, R0, !P2 ;  /* 0x000000002c039207 */ /* 0x000fe20005000000 */
[----:B------:R-:W-:Y:S01]  /*5de0*/  USHF.L.U32 UR41, UR41, 0x7, URZ ;  /* 0x0000000729297899 */ /* 0x000fe200080006ff */
[----:B------:R-:W-:Y:S03]  /*5df0*/  @P4 SHF.R.U32.HI R94, RZ, 0x10, R17 ;  /* 0x00000010ff5e4819 */ /* 0x000fe60000011611 */
[----:B------:R-:W-:Y:S02]  /*5e00*/  @!P1 IMAD.IADD R0, R2, 0x1, -R3 ;  /* 0x0000000102009824 */ /* 0x000fe400078e0a03 */
[----:B------:R-:W-:Y:S02]  /*5e10*/  @!P1 IMAD.IADD R2, R3, 0x1, -R2 ;  /* 0x0000000103029824 */ /* 0x000fe400078e0a02 */
[----:B------:R-:W-:Y:S02]  /*5e20*/  @!P1 IMAD R44, R0, R7, R44 ;  /* 0x00000007002c9224 */ /* 0x000fe400078e022c */
[----:B------:R-:W-:Y:S01]  /*5e30*/  @!P1 IMAD R43, R2, R8, R43 ;  /* 0x00000008022b9224 */ /* 0x000fe200078e022b */
[----:B------:R-:W-:Y:S06]  /*5e40*/  @!P0 BRA `(.L_x_107) ;  /* 0x00000000007c8947 */ /* 0x000fec0003800000 */
[----:B------:R-:W1:Y:S01]  /*5e50*/  LDCU.64 UR8, c[0x4][0x80] ;  /* 0x01001000ff0877ac */ /* 0x000e620008000a00 */
[----:B------:R-:W-:Y:S01]  /*5e60*/  MOV R2, 0x0 ;  /* 0x0000000000027802 */ /* 0x000fe20000000f00 */
[----:B------:R-:W-:Y:S02]  /*5e70*/  HFMA2 R12, -RZ, RZ, 0, 5.9604644775390625e-08 ;  /* 0x00000001ff0c7431 */ /* 0x000fe400000001ff */
[----:B------:R-:W-:Y:S01]  /*5e80*/  IMAD.MOV.U32 R8, RZ, RZ, 0x70 ;  /* 0x00000070ff087424 */ /* 0x000fe200078e00ff */
[----:B------:R2:W3:Y:S01]  /*5e90*/  LDC.64 R14, c[0x4][R2] ;  /* 0x01000000020e7b82 */ /* 0x0004e20000000a00 */
[----:B------:R-:W4:Y:S01]  /*5ea0*/  LDCU.64 UR6, c[0x4][0x88] ;  /* 0x01001100ff0677ac */ /* 0x000f220008000a00 */
[----:B------:R-:W-:Y:S01]  /*5eb0*/  IMAD.MOV.U32 R13, RZ, RZ, RZ ;  /* 0x000000ffff0d7224 */ /* 0x000fe200078e00ff */
[----:B------:R-:W2:Y:S01]  /*5ec0*/  LDCU.64 UR4, c[0x4][0x8] ;  /* 0x01000100ff0477ac */ /* 0x000ea20008000a00 */
[----:B-1----:R-:W-:Y:S01]  /*5ed0*/  MOV R5, UR9 ;  /* 0x0000000900057c02 */ /* 0x002fe20008000f00 */
[----:B------:R-:W-:Y:S01]  /*5ee0*/  IMAD.U32 R4, RZ, RZ, UR8 ;  /* 0x00000008ff047e24 */ /* 0x000fe2000f8e00ff */
[----:B----4-:R-:W-:Y:S01]  /*5ef0*/  MOV R7, UR7 ;  /* 0x0000000700077c02 */ /* 0x010fe20008000f00 */
[----:B------:R-:W-:Y:S01]  /*5f00*/  IMAD.U32 R6, RZ, RZ, UR6 ;  /* 0x00000006ff067e24 */ /* 0x000fe2000f8e00ff */
[----:B--2---:R-:W-:Y:S01]  /*5f10*/  MOV R11, UR5 ;  /* 0x00000005000b7c02 */ /* 0x004fe20008000f00 */
[----:B------:R-:W-:Y:S02]  /*5f20*/  IMAD.U32 R10, RZ, RZ, UR4 ;  /* 0x00000004ff0a7e24 */ /* 0x000fe4000f8e00ff */
[----:B------:R-:W-:Y:S07]  /*5f30*/  LEPC R20, `(.L_x_108) ;  /* 0x000000001014794e */ /* 0x000fee0000000000 */
[----:B---3-5:R-:W-:Y:S05]  /*5f40*/  CALL.ABS.NOINC R14 ;  /* 0x000000000e007343 */ /* 0x028fea0003c00000 */
.L_x_108:
[----:B------:R-:W1:Y:S01]  /*5f50*/  LDCU.64 UR8, c[0x4][0x80] ;  /* 0x01001000ff0877ac */ /* 0x000e620008000a00 */
[----:B------:R-:W2:Y:S01]  /*5f60*/  LDC.64 R2, c[0x4][R2] ;  /* 0x0100000002027b82 */ /* 0x000ea20000000a00 */
[----:B------:R-:W-:Y:S02]  /*5f70*/  HFMA2 R12, -RZ, RZ, 0, 5.9604644775390625e-08 ;  /* 0x00000001ff0c7431 */ /* 0x000fe400000001ff */
[----:B------:R-:W-:Y:S02]  /*5f80*/  IMAD.MOV.U32 R8, RZ, RZ, 0x70 ;  /* 0x00000070ff087424 */ /* 0x000fe400078e00ff */
[----:B------:R-:W-:Y:S01]  /*5f90*/  IMAD.MOV.U32 R13, RZ, RZ, RZ ;  /* 0x000000ffff0d7224 */ /* 0x000fe200078e00ff */
[----:B------:R-:W3:Y:S01]  /*5fa0*/  LDCU.64 UR6, c[0x4][0x88] ;  /* 0x01001100ff0677ac */ /* 0x000ee20008000a00 */
[----:B------:R-:W4:Y:S01]  /*5fb0*/  LDCU.64 UR4, c[0x4][0x8] ;  /* 0x01000100ff0477ac */ /* 0x000f220008000a00 */
[----:B-1----:R-:W-:Y:S02]  /*5fc0*/  MOV R4, UR8 ;  /* 0x0000000800047c02 */ /* 0x002fe40008000f00 */
[----:B------:R-:W-:Y:S02]  /*5fd0*/  MOV R5, UR9 ;  /* 0x0000000900057c02 */ /* 0x000fe40008000f00 */
[----:B---3--:R-:W-:Y:S01]  /*5fe0*/  MOV R7, UR7 ;  /* 0x0000000700077c02 */ /* 0x008fe20008000f00 */
[----:B------:R-:W-:Y:S01]  /*5ff0*/  IMAD.U32 R6, RZ, RZ, UR6 ;  /* 0x00000006ff067e24 */ /* 0x000fe2000f8e00ff */
[----:B----4-:R-:W-:Y:S01]  /*6000*/  MOV R11, UR5 ;  /* 0x00000005000b7c02 */ /* 0x010fe20008000f00 */
[----:B------:R-:W-:Y:S02]  /*6010*/  IMAD.U32 R10, RZ, RZ, UR4 ;  /* 0x00000004ff0a7e24 */ /* 0x000fe4000f8e00ff */
[----:B------:R-:W-:Y:S07]  /*6020*/  LEPC R20, `(.L_x_107) ;  /* 0x000000001014794e */ /* 0x000fee0000000000 */
[----:B--2---:R-:W-:Y:S05]  /*6030*/  CALL.ABS.NOINC R2 ;  /* 0x0000000002007343 */ /* 0x004fea0003c00000 */
.L_x_107:
[----:B------:R-:W-:Y:S05]  /*6040*/  BSYNC.RECONVERGENT B6 ;  /* 0x0000000000067941 */ /* 0x000fea0003800200 */
.L_x_106:
[----:B------:R-:W-:Y:S01]  /*6050*/  ISETP.NE.U32.AND P4, PT, R82, RZ, PT ;  /* 0x000000ff5200720c */ /* 0x000fe20003f85070 */
[----:B------:R-:W-:Y:S01]  /*6060*/  UISETP.NE.AND UP2, UPT, UR50, URZ, UPT ;  /* 0x000000ff3200728c */ /* 0x000fe2000bf45270 */
[----:B------:R-:W-:Y:S01]  /*6070*/  ISETP.NE.U32.AND P2, PT, RZ, UR38, PT ;  /* 0x00000026ff007c0c */ /* 0x000fe2000bf45070 */
[----:B------:R-:W-:Y:S01]  /*6080*/  UISETP.NE.U32.AND UP1, UPT, UR44, URZ, UPT ;  /* 0x000000ff2c00728c */ /* 0x000fe2000bf25070 */
[----:B------:R-:W-:Y:S01]  /*6090*/  ISETP.NE.AND.EX P4, PT, R83, RZ, PT, P4 ;  /* 0x000000ff5300720c */ /* 0x000fe20003f85340 */
[----:B------:R-:W-:Y:S01]  /*60a0*/  UPLOP3.LUT UP0, UPT, UPT, UPT, UPT, 0x40, 0x4 ;  /* 0x000000000004789c */ /* 0x000fe20003f0e870 */
[----:B------:R-:W-:Y:S01]  /*60b0*/  ISETP.NE.AND.EX P2, PT, RZ, UR39, PT, P2 ;  /* 0x00000027ff007c0c */ /* 0x000fe2000bf45320 */
[----:B------:R-:W-:Y:S01]  /*60c0*/  UISETP.NE.AND.EX UP1, UPT, UR45, URZ, UPT, UP1 ;  /* 0x000000ff2d00728c */ /* 0x000fe2000bf25310 */
[----:B------:R-:W-:Y:S04]  /*60d0*/  PLOP3.LUT P1, PT, PT, PT, UP2, 0x80, 0x8 ;  /* 0x000000000008781c */ /* 0x000fe80003f2f028 */
[----:B------:R-:W-:Y:S06]  /*60e0*/  @UP2 UPLOP3.LUT UP0, UPT, UPT, UPT, UP1, 0x80, 0x8 ;  /* 0x000000000008289c */ /* 0x000fec0003f0f010 */
[----:B------:R-:W-:Y:S01]  /*60f0*/  PLOP3.LUT P0, PT, PT, PT, UP0, 0x80, 0x8 ;  /* 0x000000000008781c */ /* 0x000fe20003f0f008 */
[----:B------:R-:W-:Y:S01]  /*6100*/  @!UPT UIADD3 URZ, UPT, UPT, URZ, URZ, URZ ;  /* 0x000000fffffff290 */ /* 0x000fe2000fffe0ff */
[----:B------:R-:W-:Y:S11]  /*6110*/  BRA.U !UP1, `(.L_x_109) ;  /* 0x0000000109387547 */ /* 0x000ff6000b800000 */
[----:B------:R-:W-:Y:S01]  /*6120*/  UISETP.NE.U32.AND UP0, UPT, UR38, URZ, UPT ;  /* 0x000000ff2600728c */ /* 0x000fe2000bf05070 */
[----:B------:R-:W-:Y:S02]  /*6130*/  HFMA2 R0, -RZ, RZ, 0, 5.9604644775390625e-08 ;  /* 0x00000001ff007431 */ /* 0x000fe400000001ff */
[----:B------:R-:W-:Y:S01]  /*6140*/  IMAD.MOV.U32 R88, RZ, RZ, 0x1 ;  /* 0x00000001ff587424 */ /* 0x000fe200078e00ff */
[----:B------:R-:W-:Y:S06]  /*6150*/  UISETP.NE.AND.EX UP0, UPT, UR39, URZ, UPT, UP0 ;  /* 0x000000ff2700728c */ /* 0x000fec000bf05300 */
[----:B------:R-:W-:Y:S05]  /*6160*/  PLOP3.LUT P3, PT, PT, PT, UP0, 0x80, 0x8 ;  /* 0x000000000008781c */ /* 0x000fea0003f6f008 */
[----:B------:R-:W1:Y:S01]  /*6170*/  @UP0 LDCU.64 UR6, c[0x0][0x888] ;  /* 0x00011100ff0607ac */ /* 0x000e620008000a00 */
[----:B------:R-:W-:Y:S07]  /*6180*/  @UP0 UIMAD UR4, UR36, UR44, URZ ;  /* 0x0000002c240402a4 */ /* 0x000fee000f8e02ff */
[----:B------:R-:W-:Y:S01]  /*6190*/  @!P3 PRMT R88, R0, 0x7610, R88 ;  /* 0x000076100058b816 */ /* 0x000fe20000000058 */
[----:B-1----:R-:W-:Y:S03]  /*61a0*/  @UP0 UIMAD.WIDE UR6, UR4, 0x4, UR6 ;  /* 0x00000004040608a5 */ /* 0x002fe6000f8e0206 */
[----:B------:R-:W1:Y:S03]  /*61b0*/  @!UP0 LDCU UR4, c[0x0][0x880] ;  /* 0x00011000ff0487ac */ /* 0x000e660008000800 */
[----:B------:R-:W-:Y:S01]  /*61c0*/  IMAD.U32 R2, RZ, RZ, UR6 ;  /* 0x00000006ff027e24 */ /* 0x000fe2000f8e00ff */
[----:B------:R-:W-:Y:S05]  /*61d0*/  MOV R3, UR7 ;  /* 0x0000000700037c02 */ /* 0x000fea0008000f00 */
[----:B-----5:R2:W5:Y:S02]  /*61e0*/  @P3 LDG.E R49, desc[UR46][R2.64] ;  /* 0x0000002e02313981 */ /* 0x020564000c1e1900 */
[----:B-12---:R-:W-:Y:S02]  /*61f0*/  @!P3 IMAD.U32 R49, RZ, RZ, UR4 ;  /* 0x00000004ff31be24 */ /* 0x006fe4000f8e00ff */
.L_x_109:
[----:B------:R-:W-:Y:S05]  /*6200*/  @!P4 BRA `(.L_x_110) ;  /* 0x000000000020c947 */ /* 0x000fea0003800000 */
[----:B------:R-:W-:Y:S04]  /*6210*/  ISETP.NE.U32.AND P3, PT, R80, RZ, PT ;  /* 0x000000ff5000720c */ /* 0x000fe80003f65070 */
[----:B------:R-:W-:Y:S11]  /*6220*/  ISETP.NE.AND.EX P3, PT, R81, RZ, PT, P3 ;  /* 0x000000ff5100720c */ /* 0x000ff60003f65330 */
[----:B------:R-:W-:Y:S02]  /*6230*/  @!UPT UIADD3 URZ, UPT, UPT, URZ, URZ, URZ ;  /* 0x000000fffffff290 */ /* 0x000fe4000fffe0ff */
[----:B------:R-:W1:Y:S01]  /*6240*/  @P3 LDC.64 R2, c[0x0][0x8a8] ;  /* 0x00022a00ff023b82 */ /* 0x000e620000000a00 */
[----:B------:R-:W-:Y:S04]  /*6250*/  @P3 IMAD R0, R82, UR36, RZ ;  /* 0x0000002452003c24 */ /* 0x000fe8000f8e02ff */
[----:B-1----:R-:W-:Y:S05]  /*6260*/  @P3 IMAD.WIDE R2, R0, 0x4, R2 ;  /* 0x0000000400023825 */ /* 0x002fea00078e0202 */
[----:B-----5:R1:W5:Y:S02]  /*6270*/  @P3 LDG.E R47, desc[UR46][R2.64] ;  /* 0x0000002e022f3981 */ /* 0x020364000c1e1900 */
[----:B-1----:R-:W2:Y:S02]  /*6280*/  @!P3 LDC R47, c[0x0][0x8a0] ;  /* 0x00022800ff2fbb82 */ /* 0x002ea40000000800 */
.L_x_110:
[----:B-----5:R-:W-:Y:S01]  /*6290*/  FSETP.NEU.AND P3, PT, R49, RZ, PT ;  /* 0x000000ff3100720b */ /* 0x020fe20003f6d000 */
[----:B------:R-:W-:Y:S01]  /*62a0*/  BSSY B1, `(.L_x_111) ;  /* 0x0000039000017945 */ /* 0x000fe20003800000 */
[----:B------:R-:W-:Y:S01]  /*62b0*/  SEL R3, RZ, 0xffffffff, P2 ;  /* 0xffffffffff037807 */ /* 0x000fe20001000000 */
[----:B------:R-:W-:Y:S01]  /*62c0*/  IMAD.MOV.U32 R66, RZ, RZ, 0x1 ;  /* 0x00000001ff427424 */ /* 0x000fe200078e00ff */
[----:B------:R-:W-:Y:S01]  /*62d0*/  @P1 LOP3.LUT P2, RZ, R88, 0xff, RZ, 0xc0, !PT ;  /* 0x000000ff58ff1812 */ /* 0x000fe2000784c0ff */
[----:B------:R-:W-:Y:S01]  /*62e0*/  IMAD R48, R45, 0x80, R46 ;  /* 0x000000802d307824 */ /* 0x000fe200078e022e */
[----:B------:R-:W-:Y:S01]  /*62f0*/  @P1 SEL R0, RZ, 0xffffffff, P3 ;  /* 0xffffffffff001807 */ /* 0x000fe20001800000 */
[----:B------:R-:W-:Y:S01]  /*6300*/  IMAD R106, R101, -0x10, R99 ;  /* 0xfffffff0656a7824 */ /* 0x000fe200078e0263 */
[----:B------:R-:W-:Y:S01]  /*6310*/  LOP3.LUT R97, R97, 0x1, RZ, 0x3c, !PT ;  /* 0x0000000161617812 */ /* 0x000fe200078e3cff */
[----:B------:R-:W-:Y:S01]  /*6320*/  IMAD.MOV.U32 R65, RZ, RZ, RZ ;  /* 0x000000ffff417224 */ /* 0x000fe200078e00ff */
[----:B------:R-:W-:Y:S02]  /*6330*/  @P0 SEL R0, R3, R0, !P2 ;  /* 0x0000000003000207 */ /* 0x000fe40005000000 */
[----:B------:R-:W-:Y:S02]  /*6340*/  CS2R R78, SRZ ;  /* 0x00000000004e7805 */ /* 0x000fe4000001ff00 */
[----:B------:R-:W-:Y:S02]  /*6350*/  LEA R64, R45, UR48, 0x3 ;  /* 0x000000302d407c11 */ /* 0x000fe4000f8e18ff */
[----:B------:R-:W-:Y:S02]  /*6360*/  CS2R R76, SRZ ;  /* 0x00000000004c7805 */ /* 0x000fe4000001ff00 */
[----:B------:R-:W-:Y:S02]  /*6370*/  @P1 LOP3.LUT R0, R0, 0x1, RZ, 0xc0, !PT ;  /* 0x0000000100001812 */ /* 0x000fe400078ec0ff */
[----:B------:R-:W-:Y:S02]  /*6380*/  CS2R R70, SRZ ;  /* 0x0000000000467805 */ /* 0x000fe4000001ff00 */
[----:B------:R-:W-:Y:S02]  /*6390*/  PLOP3.LUT P2, PT, PT, PT, UP1, 0x80, 0x8 ;  /* 0x000000000008781c */ /* 0x000fe40003f4f018 */
[----:B------:R-:W-:Y:S02]  /*63a0*/  CS2R R68, SRZ ;  /* 0x0000000000447805 */ /* 0x000fe4000001ff00 */
[----:B------:R-:W-:Y:S02]  /*63b0*/  ISETP.NE.U32.OR P5, PT, R0, 0x1, !P1 ;  /* 0x000000010000780c */ /* 0x000fe40004fa5470 */
[----:B------:R-:W-:Y:S02]  /*63c0*/  CS2R R62, SRZ ;  /* 0x00000000003e7805 */ /* 0x000fe4000001ff00 */
[----:B------:R-:W-:Y:S02]  /*63d0*/  LOP3.LUT P4, R104, R88, 0xff, RZ, 0xc0, !PT ;  /* 0x000000ff58687812 */ /* 0x000fe4000788c0ff */
[----:B------:R-:W-:Y:S02]  /*63e0*/  CS2R R60, SRZ ;  /* 0x00000000003c7805 */ /* 0x000fe4000001ff00 */
[----:B------:R-:W-:Y:S02]  /*63f0*/  SEL R2, RZ, 0xffffffff, P3 ;  /* 0xffffffffff027807 */ /* 0x000fe40001800000 */
[----:B------:R-:W-:Y:S02]  /*6400*/  CS2R R58, SRZ ;  /* 0x00000000003a7805 */ /* 0x000fe4000001ff00 */
[----:B------:R-:W-:Y:S02]  /*6410*/  P2R R107, PR, RZ, 0x20 ;  /* 0x00000020ff6b7803 */ /* 0x000fe40000000000 */
[----:B------:R-:W-:Y:S02]  /*6420*/  CS2R R56, SRZ ;  /* 0x0000000000387805 */ /* 0x000fe4000001ff00 */
[----:B------:R-:W-:Y:S02]  /*6430*/  @P2 SEL R2, R3, R2, !P4 ;  /* 0x0000000203022207 */ /* 0x000fe40006000000 */
[----:B------:R-:W-:Y:S02]  /*6440*/  @P5 SHF.L.U32 R0, R97, 0x1f, RZ ;  /* 0x0000001f61005819 */ /* 0x000fe400000006ff */
[----:B------:R-:W-:Y:S02]  /*6450*/  LOP3.LUT R2, R2, 0x1, RZ, 0xc0, !PT ;  /* 0x0000000102027812 */ /* 0x000fe400078ec0ff */
[----:B------:R1:W3:Y:S02]  /*6460*/  @P5 SYNCS.PHASECHK.TRANS64.TRYWAIT P1, [UR48+0x180], R0 ;  /* 0x00018000ff0055a7 */ /* 0x0002e40008021130 */
[----:B------:R-:W-:Y:S04]  /*6470*/  ISETP.NE.U32.AND P2, PT, R2, 0x1, PT ;  /* 0x000000010200780c */ /* 0x000fe80003f45070 */
[----:B------:R-:W-:Y:S02]  /*6480*/  P2R R67, PR, RZ, 0x4 ;  /* 0x00000004ff437803 */ /* 0x000fe40000000000 */
[----:B-1----:R-:W-:Y:S04]  /*6490*/  SHF.L.U32 R0, R96, 0x1f, RZ ;  /* 0x0000001f60007819 */ /* 0x002fe800000006ff */
[----:B------:R1:W4:Y:S01]  /*64a0*/  SYNCS.PHASECHK.TRANS64.TRYWAIT P0, [R64+URZ+0x1f0], R0 ;  /* 0x0001f000400075a7 */ /* 0x00032200080011ff */
[----:B---3--:R-:W-:Y:S01]  /*64b0*/  @P5 SEL R66, RZ, 0x1, !P1 ;  /* 0x00000001ff425807 */ /* 0x008fe20004800000 */
[----:B-1----:R-:W-:Y:S06]  /*64c0*/  @!P5 BRA `(.L_x_112) ;  /* 0x000000000058d947 */ /* 0x002fec0003800000 */
[----:B------:R-:W-:Y:S01]  /*64d0*/  IMAD.MOV.U32 R79, RZ, RZ, RZ ;  /* 0x000000ffff4f7224 */ /* 0x000fe200078e00ff */
[----:B------:R-:W-:Y:S01]  /*64e0*/  ISETP.NE.AND P1, PT, R66, RZ, PT ;  /* 0x000000ff4200720c */ /* 0x000fe20003f25270 */
[----:B------:R-:W-:Y:S01]  /*64f0*/  BSSY B0, `(.L_x_113) ;  /* 0x000000c000007945 */ /* 0x000fe20003800000 */
[----:B------:R-:W-:Y:S02]  /*6500*/  CS2R R58, SRZ ;  /* 0x00000000003a7805 */ /* 0x000fe4000001ff00 */
[----:B------:R-:W-:Y:S02]  /*6510*/  CS2R R56, SRZ ;  /* 0x0000000000387805 */ /* 0x000fe4000001ff00 */
[----:B------:R-:W-:Y:S02]  /*6520*/  CS2R R62, SRZ ;  /* 0x00000000003e7805 */ /* 0x000fe4000001ff00 */
[----:B------:R-:W-:Y:S02]  /*6530*/  CS2R R60, SRZ ;  /* 0x00000000003c7805 */ /* 0x000fe4000001ff00 */
[----:B------:R-:W-:Y:S02]  /*6540*/  CS2R R70, SRZ ;  /* 0x0000000000467805 */ /* 0x000fe4000001ff00 */
[----:B------:R-:W-:Y:S02]  /*6550*/  CS2R R68, SRZ ;  /* 0x0000000000447805 */ /* 0x000fe4000001ff00 */
[----:B------:R-:W-:Y:S01]  /*6560*/  CS2R R76, SRZ ;  /* 0x00000000004c7805 */ /* 0x000fe2000001ff00 */
[----:B------:R-:W-:Y:S06]  /*6570*/  @P1 BRA `(.L_x_114) ;  /* 0x00000000000c1947 */ /* 0x000fec0003800000 */
[----:B------:R-:W-:Y:S04]  /*6580*/  SHF.L.U32 R3, R97, 0x1f, RZ ;  /* 0x0000001f61037819 */ /* 0x000fe800000006ff */
[----:B------:R-:W1:Y:S02]  /*6590*/  SYNCS.PHASECHK.TRANS64.TRYWAIT P1, [UR48+0x180], R3 ;  /* 0x00018003ff0075a7 */ /* 0x000e640008021130 */
[----:B-1----:R-:W-:Y:S05]  /*65a0*/  @!P1 BRA `(.L_x_115) ;  /* 0x0000004400449947 */ /* 0x002fea0003800000 */
.L_x_114:
[----:B------:R-:W-:Y:S05]  /*65b0*/  BSYNC B0 ;  /* 0x0000000000007941 */ /* 0x000fea0003800000 */
.L_x_113:
[----:B------:R-:W-:Y:S01]  /*65c0*/  ISETP.NE.AND P1, PT, R67, RZ, PT ;  /* 0x000000ff4300720c */ /* 0x000fe20003f25270 */
[----:B------:R-:W-:Y:S11]  /*65d0*/  HFMA2 R65, -RZ, RZ, 0, 5.9604644775390625e-08 ;  /* 0x00000001ff417431 */ /* 0x000ff600000001ff */
[----:B------:R-:W-:Y:S01]  /*65e0*/  @!UPT UIADD3 URZ, UPT, UPT, URZ, URZ, URZ ;  /* 0x000000fffffff290 */ /* 0x000fe2000fffe0ff */
[----:B------:R3:W1:Y:S04]  /*65f0*/  @P1 LDS.128 R56, [R100] ;  /* 0x0000000064381984 */ /* 0x0006680000000c00 */
[----:B------:R3:W1:Y:S04]  /*6600*/  @P1 LDS.128 R60, [R99+0x10] ;  /* 0x00001000633c1984 */ /* 0x0006680000000c00 */
[----:B------:R3:W1:Y:S04]  /*6610*/  @P1 LDS.128 R68, [R98+0x20] ;  /* 0x0000200062441984 */ /* 0x0006680000000c00 */
[----:B------:R3:W1:Y:S02]  /*6620*/  @P1 LDS.128 R76, [R106+0x30] ;  /* 0x000030006a4c1984 */ /* 0x0006640000000c00 */
.L_x_112:
[----:B------:R-:W-:Y:S05]  /*6630*/  BSYNC B1 ;  /* 0x0000000000017941 */ /* 0x000fea0003800000 */
.L_x_111:
[----:B-1----:R-:W-:Y:S04]  /*6640*/  SHF.R.U32.HI R2, RZ, 0x15, R48 ;  /* 0x00000015ff027819 */ /* 0x002fe80000011630 */
[----:B------:R-:W-:Y:S01]  /*6650*/  LOP3.LUT P1, RZ, R2, 0x3, R92, 0x48, !PT ;  /* 0x0000000302ff7812 */ /* 0x000fe2000782485c */
[----:B------:R-:W-:Y:S01]  /*6660*/  @!UPT UIADD3 URZ, UPT, UPT, URZ, URZ, URZ ;  /* 0x000000fffffff290 */ /* 0x000fe2000fffe0ff */
[----:B----4-:R-:W-:Y:S11]  /*6670*/  @P0 BRA `(.L_x_116) ;  /* 0x0000000000080947 */ /* 0x010ff60003800000 */
[----:B------:R-:W1:Y:S02]  /*6680*/  SYNCS.PHASECHK.TRANS64.TRYWAIT P0, [R64+URZ+0x1f0], R0 ;  /* 0x0001f000400075a7 */ /* 0x000e6400080011ff */
[----:B-1----:R-:W-:Y:S05]  /*6690*/  @!P0 BRA `(.L_x_117) ;  /* 0x0000004400208947 */ /* 0x002fea0003800000 */
.L_x_116:
[----:B------:R-:W-:Y:S05]  /*66a0*/  @!P1 BRA `(.L_x_118) ;  /* 0x0000000000409947 */ /* 0x000fea0003800000 */
[----:B------:R-:W4:Y:S01]  /*66b0*/  LDCU.64 UR8, c[0x4][0x70] ;  /* 0x01000e00ff0877ac */ /* 0x000f220008000a00 */
[----:B------:R-:W-:Y:S01]  /*66c0*/  MOV R3, 0x0 ;  /* 0x0000000000037802 */ /* 0x000fe20000000f00 */
[----:B------:R-:W-:Y:S02]  /*66d0*/  HFMA2 R12, -RZ, RZ, 0, 5.9604644775390625e-08 ;  /* 0x00000001ff0c7431 */ /* 0x000fe400000001ff */
[----:B------:R-:W-:Y:S02]  /*66e0*/  IMAD.MOV.U32 R8, RZ, RZ, 0x192 ;  /* 0x00000192ff087424 */ /* 0x000fe400078e00ff */
[----:B------:R-:W-:Y:S01]  /*66f0*/  IMAD.MOV.U32 R13, RZ, RZ, RZ ;  /* 0x000000ffff0d7224 */ /* 0x000fe200078e00ff */
[----:B------:R-:W5:Y:S01]  /*6700*/  LDCU.64 UR6, c[0x4][0x78] ;  /* 0x01000f00ff0677ac */ /* 0x000f620008000a00 */
[----:B------:R-:W1:Y:S01]  /*6710*/  LDC.64 R2, c[0x4][R3] ;  /* 0x0100000003027b82 */ /* 0x000e620000000a00 */
[----:B------:R-:W2:Y:S01]  /*6720*/  LDCU.64 UR4, c[0x4][0x10] ;  /* 0x01000200ff0477ac */ /* 0x000ea20008000a00 */
[----:B----4-:R-:W-:Y:S01]  /*6730*/  MOV R5, UR9 ;  /* 0x0000000900057c02 */ /* 0x010fe20008000f00 */
[----:B------:R-:W-:Y:S01]  /*6740*/  IMAD.U32 R4, RZ, RZ, UR8 ;  /* 0x00000008ff047e24 */ /* 0x000fe2000f8e00ff */
[----:B-----5:R-:W-:Y:S01]  /*6750*/  MOV R7, UR7 ;  /* 0x0000000700077c02 */ /* 0x020fe20008000f00 */
[----:B------:R-:W-:Y:S01]  /*6760*/  IMAD.U32 R6, RZ, RZ, UR6 ;  /* 0x00000006ff067e24 */ /* 0x000fe2000f8e00ff */
[----:B--2---:R-:W-:Y:S01]  /*6770*/  MOV R11, UR5 ;  /* 0x00000005000b7c02 */ /* 0x004fe20008000f00 */
[----:B------:R-:W-:Y:S02]  /*6780*/  IMAD.U32 R10, RZ, RZ, UR4 ;  /* 0x00000004ff0a7e24 */ /* 0x000fe4000f8e00ff */
[----:B------:R-:W-:Y:S07]  /*6790*/  LEPC R20, `(.L_x_118) ;  /* 0x000000001014794e */ /* 0x000fee0000000000 */
[----:B-1-3--:R-:W-:Y:S05]  /*67a0*/  CALL.ABS.NOINC R2 ;  /* 0x0000000002007343 */ /* 0x00afea0003c00000 */
.L_x_118:
[----:B------:R-:W-:Y:S01]  /*67b0*/  SHF.L.U32 R50, R56, 0x10, RZ ;  /* 0x0000001038327819 */ /* 0x000fe200000006ff */
[----:B------:R-:W-:Y:S05]  /*67c0*/  WARPSYNC.ALL ;  /* 0x0000000000007948 */ /* 0x000fea0003800000 */
[----:B------:R-:W-:Y:S01]  /*67d0*/  R2UR UR4, R48 ;  /* 0x00000000300472ca */ /* 0x000fe200000e0000 */
[----:B------:R-:W-:Y:S01]  /*67e0*/  BSSY.RECONVERGENT B0, `(.L_x_119) ;  /* 0x0000088000007945 */ /* 0x000fe20003800200 */
[----:B------:R-:W-:Y:S02]  /*67f0*/  LOP3.LUT R51, R56, 0xffff0000, RZ, 0xc0, !PT ;  /* 0xffff000038337812 */ /* 0x000fe400078ec0ff */
[----:B------:R-:W-:Y:S02]  /*6800*/  SHF.L.U32 R52, R57, 0x10, RZ ;  /* 0x0000001039347819 */ /* 0x000fe400000006ff */
[----:B------:R-:W-:Y:S07]  /*6810*/  ISETP.NE.AND P0, PT, R102, RZ, PT ;  /* 0x000000ff6600720c */ /* 0x000fee0003f05270 */
[----:B------:R-:W1:Y:S02]  /*6820*/  LDTM.x32 R4, tmem[UR4] ;  /* 0x00000004000479ee */ /* 0x000e6400082c0000 */
[C---:B-12---:R-:W-:Y:S01]  /*6830*/  FMUL R0, R47.reuse, R4 ;  /* 0x000000042f007220 */ /* 0x046fe20000400000 */
[C---:B------:R-:W-:Y:S01]  /*6840*/  FMUL R2, R47.reuse, R5 ;  /* 0x000000052f027220 */ /* 0x040fe20000400000 */
[C---:B------:R-:W-:Y:S01]  /*6850*/  FMUL R4, R47.reuse, R8 ;  /* 0x000000082f047220 */ /* 0x040fe20000400000 */
[C---:B------:R-:W-:Y:S01]  /*6860*/  FMUL R3, R47.reuse, R6 ;  /* 0x000000062f037220 */ /* 0x040fe20000400000 */
[C---:B------:R-:W-:Y:S01]  /*6870*/  FMUL R5, R47.reuse, R9 ;  /* 0x000000092f057220 */ /* 0x040fe20000400000 */
[C---:B------:R-:W-:Y:S01]  /*6880*/  FMUL R8, R47.reuse, R12 ;  /* 0x0000000c2f087220 */ /* 0x040fe20000400000 */
[C---:B------:R-:W-:Y:S01]  /*6890*/  FMUL R6, R47.reuse, R10 ;  /* 0x0000000a2f067220 */ /* 0x040fe20000400000 */
[C---:B------:R-:W-:Y:S01]  /*68a0*/  FMUL R9, R47.reuse, R13 ;  /* 0x0000000d2f097220 */ /* 0x040fe20000400000 */
[----:B------:R-:W-:Y:S01]  /*68b0*/  FMUL R12, R47, R16 ;  /* 0x000000102f0c7220 */ /* 0x000fe20000400000 */
[----:B------:R-:W-:Y:S01]  /*68c0*/  FFMA R0, R49, R50, R0 ;  /* 0x0000003231007223 */ /* 0x000fe20000000000 */
[C---:B------:R-:W-:Y:S01]  /*68d0*/  FMUL R10, R47.reuse, R14 ;  /* 0x0000000e2f0a7220 */ /* 0x040fe20000400000 */
[C---:B------:R-:W-:Y:S01]  /*68e0*/  FMUL R13, R47.reuse, R17 ;  /* 0x000000112f0d7220 */ /* 0x040fe20000400000 */
[----:B------:R-:W-:Y:S01]  /*68f0*/  FMUL R16, R47, R20 ;  /* 0x000000142f107220 */ /* 0x000fe20000400000 */
[----:B------:R-:W-:Y:S01]  /*6900*/  FFMA R2, R49, R51, R2 ;  /* 0x0000003331027223 */ /* 0x000fe20000000002 */
[C---:B------:R-:W-:Y:S01]  /*6910*/  FMUL R14, R47.reuse, R18 ;  /* 0x000000122f0e7220 */ /* 0x040fe20000400000 */
        /* <DEDUP_REMOVED lines=8> */
[----:B------:R-:W-:Y:S01]  /*69a0*/  LOP3.LUT R32, R57, 0xffff0000, RZ, 0xc0, !PT ;  /* 0xffff000039207812 */ /* 0x000fe200078ec0ff */
[C---:B------:R-:W-:Y:S01]  /*69b0*/  FMUL R26, R47.reuse, R30 ;  /* 0x0000001e2f1a7220 */ /* 0x040fe20000400000 */
[----:B------:R-:W-:Y:S01]  /*69c0*/  FMUL R29, R47, R33 ;  /* 0x000000212f1d7220 */ /* 0x000fe20000400000 */
[----:B------:R-:W-:Y:S01]  /*69d0*/  SHF.L.U32 R33, R58, 0x10, RZ ;  /* 0x000000103a217819 */ /* 0x000fe200000006ff */
[----:B------:R-:W-:Y:S01]  /*69e0*/  FFMA R3, R49, R52, R3 ;  /* 0x0000003431037223 */ /* 0x000fe20000000003 */
[----:B------:R-:W-:Y:S01]  /*69f0*/  F2FP.BF16.F32.PACK_AB R52, R2, R0 ;  /* 0x000000000234723e */ /* 0x000fe200000010ff */
[----:B------:R-:W-:Y:S01]  /*6a00*/  FMUL R7, R47, R7 ;  /* 0x000000072f077220 */ /* 0x000fe20000400000 */
[----:B------:R-:W-:Y:S01]  /*6a10*/  SHF.L.U32 R0, R59, 0x10, RZ ;  /* 0x000000103b007819 */ /* 0x000fe200000006ff */
[----:B------:R-:W-:Y:S01]  /*6a20*/  FMUL R30, R47, R34 ;  /* 0x000000222f1e7220 */ /* 0x000fe20000400000 */
[----:B------:R-:W-:Y:S01]  /*6a30*/  LOP3.LUT R34, R58, 0xffff0000, RZ, 0xc0, !PT ;  /* 0xffff00003a227812 */ /* 0x000fe200078ec0ff */
[----:B------:R-:W-:Y:S01]  /*6a40*/  FFMA R7, R49, R32, R7 ;  /* 0x0000002031077223 */ /* 0x000fe20000000007 */
[----:B------:R-:W-:Y:S01]  /*6a50*/  LOP3.LUT R2, R59, 0xffff0000, RZ, 0xc0, !PT ;  /* 0xffff00003b027812 */ /* 0x000fe200078ec0ff */
[----:B------:R-:W-:Y:S01]  /*6a60*/  FFMA R4, R49, R33, R4 ;  /* 0x0000002131047223 */ /* 0x000fe20000000004 */
[----:B------:R-:W-:Y:S01]  /*6a70*/  FMUL R11, R47, R11 ;  /* 0x0000000b2f0b7220 */ /* 0x000fe20000400000 */
[----:B------:R-:W-:Y:S01]  /*6a80*/  FFMA R5, R49, R34, R5 ;  /* 0x0000002231057223 */ /* 0x000fe20000000005 */
[----:B------:R-:W-:Y:S01]  /*6a90*/  F2FP.BF16.F32.PACK_AB R53, R7, R3 ;  /* 0x000000030735723e */ /* 0x000fe200000010ff */
[C---:B------:R-:W-:Y:S01]  /*6aa0*/  FFMA R6, R49.reuse, R0, R6 ;  /* 0x0000000031067223 */ /* 0x040fe20000000006 */
[C---:B------:R-:W-:Y:S01]  /*6ab0*/  SHF.L.U32 R0, R60.reuse, 0x10, RZ ;  /* 0x000000103c007819 */ /* 0x040fe200000006ff */
[----:B------:R-:W-:Y:S01]  /*6ac0*/  FFMA R11, R49, R2, R11 ;  /* 0x00000002310b7223 */ /* 0x000fe2000000000b */
[----:B------:R-:W-:Y:S01]  /*6ad0*/  LOP3.LUT R2, R60, 0xffff0000, RZ, 0xc0, !PT ;  /* 0xffff00003c027812 */ /* 0x000fe200078ec0ff */
[----:B------:R-:W-:Y:S01]  /*6ae0*/  FMUL R15, R47, R15 ;  /* 0x0000000f2f0f7220 */ /* 0x000fe20000400000 */
[----:B------:R-:W-:Y:S01]  /*6af0*/  SHF.L.U32 R3, R61, 0x10, RZ ;  /* 0x000000103d037819 */ /* 0x000fe200000006ff */
[----:B------:R-:W-:Y:S01]  /*6b00*/  FFMA R8, R49, R0, R8 ;  /* 0x0000000031087223 */ /* 0x000fe20000000008 */
[----:B------:R-:W-:Y:S01]  /*6b10*/  LOP3.LUT R0, R61, 0xffff0000, RZ, 0xc0, !PT ;  /* 0xffff00003d007812 */ /* 0x000fe200078ec0ff */
[C---:B------:R-:W-:Y:S01]  /*6b20*/  FFMA R9, R49.reuse, R2, R9 ;  /* 0x0000000231097223 */ /* 0x040fe20000000009 */
[C---:B------:R-:W-:Y:S01]  /*6b30*/  SHF.L.U32 R2, R62.reuse, 0x10, RZ ;  /* 0x000000103e027819 */ /* 0x040fe200000006ff */
[----:B------:R-:W-:Y:S01]  /*6b40*/  FFMA R10, R49, R3, R10 ;  /* 0x00000003310a7223 */ /* 0x000fe2000000000a */
[----:B------:R-:W-:Y:S01]  /*6b50*/  SHF.L.U32 R3, R63, 0x10, RZ ;  /* 0x000000103f037819 */ /* 0x000fe200000006ff */
[C---:B------:R-:W-:Y:S01]  /*6b60*/  FFMA R15, R49.reuse, R0, R15 ;  /* 0x00000000310f7223 */ /* 0x040fe2000000000f */
[----:B------:R-:W-:Y:S01]  /*6b70*/  LOP3.LUT R0, R62, 0xffff0000, RZ, 0xc0, !PT ;  /* 0xffff00003e007812 */ /* 0x000fe200078ec0ff */
[----:B------:R-:W-:Y:S01]  /*6b80*/  FFMA R12, R49, R2, R12 ;  /* 0x00000002310c7223 */ /* 0x000fe2000000000c */
[C---:B------:R-:W-:Y:S01]  /*6b90*/  SHF.L.U32 R2, R68.reuse, 0x10, RZ ;  /* 0x0000001044027819 */ /* 0x040fe200000006ff */
[----:B------:R-:W-:Y:S01]  /*6ba0*/  FMUL R19, R47, R19 ;  /* 0x000000132f137220 */ /* 0x000fe20000400000 */
[----:B------:R-:W-:Y:S01]  /*6bb0*/  F2FP.BF16.F32.PACK_AB R54, R5, R4 ;  /* 0x000000040536723e */ /* 0x000fe200000010ff */
[----:B------:R-:W-:Y:S01]  /*6bc0*/  FFMA R13, R49, R0, R13 ;  /* 0x00000000310d7223 */ /* 0x000fe2000000000d */
[----:B------:R-:W-:Y:S01]  /*6bd0*/  LOP3.LUT R0, R63, 0xffff0000, RZ, 0xc0, !PT ;  /* 0xffff00003f007812 */ /* 0x000fe200078ec0ff */
[----:B------:R-:W-:Y:S01]  /*6be0*/  FFMA R14, R49, R3, R14 ;  /* 0x00000003310e7223 */ /* 0x000fe2000000000e */
[----:B------:R-:W-:Y:S01]  /*6bf0*/  LOP3.LUT R3, R68, 0xffff0000, RZ, 0xc0, !PT ;  /* 0xffff000044037812 */ /* 0x000fe200078ec0ff */
[----:B------:R-:W-:Y:S01]  /*6c00*/  FMUL R23, R47, R23 ;  /* 0x000000172f177220 */ /* 0x000fe20000400000 */
[----:B------:R-:W-:Y:S01]  /*6c10*/  F2FP.BF16.F32.PACK_AB R55, R11, R6 ;  /* 0x000000060b37723e */ /* 0x000fe200000010ff */
[----:B------:R-:W-:Y:S01]  /*6c20*/  FFMA R19, R49, R0, R19 ;  /* 0x0000000031137223 */ /* 0x000fe20000000013 */
[----:B------:R-:W-:Y:S01]  /*6c30*/  SHF.L.U32 R0, R69, 0x10, RZ ;  /* 0x0000001045007819 */ /* 0x000fe200000006ff */
[----:B------:R-:W-:Y:S01]  /*6c40*/  FFMA R16, R49, R2, R16 ;  /* 0x0000000231107223 */ /* 0x000fe20000000010 */
[----:B------:R-:W-:Y:S01]  /*6c50*/  LOP3.LUT R2, R69, 0xffff0000, RZ, 0xc0, !PT ;  /* 0xffff000045027812 */ /* 0x000fe200078ec0ff */
[----:B------:R-:W-:Y:S01]  /*6c60*/  FFMA R17, R49, R3, R17 ;  /* 0x0000000331117223 */ /* 0x000fe20000000011 */
[----:B------:R-:W-:Y:S01]  /*6c70*/  SHF.L.U32 R3, R71, 0x10, RZ ;  /* 0x0000001047037819 */ /* 0x000fe200000006ff */
[----:B------:R-:W-:Y:S01]  /*6c80*/  FFMA R18, R49, R0, R18 ;  /* 0x0000000031127223 */ /* 0x000fe20000000012 */
[C---:B------:R-:W-:Y:S01]  /*6c90*/  SHF.L.U32 R0, R70.reuse, 0x10, RZ ;  /* 0x0000001046007819 */ /* 0x040fe200000006ff */
[----:B------:R1:W-:Y:S01]  /*6ca0*/  STS.128 [R100], R52 ;  /* 0x0000003464007388 */ /* 0x0003e20000000c00 */
[----:B------:R-:W-:Y:S01]  /*6cb0*/  F2FP.BF16.F32.PACK_AB R8, R9, R8 ;  /* 0x000000080908723e */ /* 0x000fe200000010ff */
[C---:B------:R-:W-:Y:S01]  /*6cc0*/  FFMA R23, R49.reuse, R2, R23 ;  /* 0x0000000231177223 */ /* 0x040fe20000000017 */
[----:B------:R-:W-:Y:S01]  /*6cd0*/  LOP3.LUT R2, R70, 0xffff0000, RZ, 0xc0, !PT ;  /* 0xffff000046027812 */ /* 0x000fe200078ec0ff */
[----:B------:R-:W-:Y:S01]  /*6ce0*/  FFMA R20, R49, R0, R20 ;  /* 0x0000000031147223 */ /* 0x000fe20000000014 */
[----:B------:R-:W-:Y:S01]  /*6cf0*/  LOP3.LUT R0, R71, 0xffff0000, RZ, 0xc0, !PT ;  /* 0xffff000047007812 */ /* 0x000fe200078ec0ff */
[----:B------:R-:W-:Y:S01]  /*6d00*/  FMUL R27, R47, R27 ;  /* 0x0000001b2f1b7220 */ /* 0x000fe20000400000 */
[----:B------:R-:W-:Y:S01]  /*6d10*/  F2FP.BF16.F32.PACK_AB R9, R15, R10 ;  /* 0x0000000a0f09723e */ /* 0x000fe200000010ff */
[C---:B------:R-:W-:Y:S01]  /*6d20*/  FFMA R21, R49.reuse, R2, R21 ;  /* 0x0000000231157223 */ /* 0x040fe20000000015 */
[C---:B------:R-:W-:Y:S01]  /*6d30*/  FFMA R22, R49.reuse, R3, R22 ;  /* 0x0000000331167223 */ /* 0x040fe20000000016 */
[----:B------:R-:W-:Y:S01]  /*6d40*/  FFMA R27, R49, R0, R27 ;  /* 0x00000000311b7223 */ /* 0x000fe2000000001b */
[C---:B------:R-:W-:Y:S01]  /*6d50*/  SHF.L.U32 R2, R76.reuse, 0x10, RZ ;  /* 0x000000104c027819 */ /* 0x040fe200000006ff */
[C---:B------:R-:W-:Y:S01]  /*6d60*/  FMUL R31, R47.reuse, R31 ;  /* 0x0000001f2f1f7220 */ /* 0x040fe20000400000 */
[----:B------:R-:W-:Y:S01]  /*6d70*/  LOP3.LUT R0, R76, 0xffff0000, RZ, 0xc0, !PT ;  /* 0xffff00004c007812 */ /* 0x000fe200078ec0ff */
[----:B------:R-:W-:Y:S01]  /*6d80*/  FMUL R35, R47, R35 ;  /* 0x000000232f237220 */ /* 0x000fe20000400000 */
[----:B------:R-:W-:Y:S01]  /*6d90*/  SHF.L.U32 R3, R77, 0x10, RZ ;  /* 0x000000104d037819 */ /* 0x000fe200000006ff */
[----:B------:R-:W-:Y:S01]  /*6da0*/  FFMA R24, R49, R2, R24 ;  /* 0x0000000231187223 */ /* 0x000fe20000000018 */
[----:B------:R-:W-:Y:S01]  /*6db0*/  F2FP.BF16.F32.PACK_AB R10, R13, R12 ;  /* 0x0000000c0d0a723e */ /* 0x000fe200000010ff */
[----:B------:R-:W-:Y:S01]  /*6dc0*/  FFMA R25, R49, R0, R25 ;  /* 0x0000000031197223 */ /* 0x000fe20000000019 */
[----:B------:R-:W-:Y:S01]  /*6dd0*/  F2FP.BF16.F32.PACK_AB R11, R19, R14 ;  /* 0x0000000e130b723e */ /* 0x000fe200000010ff */
[----:B------:R-:W-:Y:S01]  /*6de0*/  FFMA R26, R49, R3, R26 ;  /* 0x00000003311a7223 */ /* 0x000fe2000000001a */
[----:B------:R-:W-:Y:S02]  /*6df0*/  LOP3.LUT R0, R77, 0xffff0000, RZ, 0xc0, !PT ;  /* 0xffff00004d007812 */ /* 0x000fe400078ec0ff */
[C---:B------:R-:W-:Y:S01]  /*6e00*/  SHF.L.U32 R2, R78.reuse, 0x10, RZ ;  /* 0x000000104e027819 */ /* 0x040fe200000006ff */
[----:B------:R1:W-:Y:S01]  /*6e10*/  STS.128 [R99+0x10], R8 ;  /* 0x0000100863007388 */ /* 0x0003e20000000c00 */
[----:B------:R-:W-:Y:S01]  /*6e20*/  LOP3.LUT R3, R78, 0xffff0000, RZ, 0xc0, !PT ;  /* 0xffff00004e037812 */ /* 0x000fe200078ec0ff */
[----:B------:R-:W-:Y:S01]  /*6e30*/  FFMA R31, R49, R0, R31 ;  /* 0x00000000311f7223 */ /* 0x000fe2000000001f */
[----:B------:R-:W-:Y:S01]  /*6e40*/  SHF.L.U32 R4, R79, 0x10, RZ ;  /* 0x000000104f047819 */ /* 0x000fe200000006ff */
[----:B------:R-:W-:Y:S01]  /*6e50*/  FFMA R28, R49, R2, R28 ;  /* 0x00000002311c7223 */ /* 0x000fe2000000001c */
[----:B------:R-:W-:Y:S01]  /*6e60*/  F2FP.BF16.F32.PACK_AB R16, R17, R16 ;  /* 0x000000101110723e */ /* 0x000fe200000010ff */
[----:B------:R-:W-:Y:S01]  /*6e70*/  FFMA R29, R49, R3, R29 ;  /* 0x00000003311d7223 */ /* 0x000fe2000000001d */
[----:B------:R-:W-:Y:S01]  /*6e80*/  LOP3.LUT R5, R79, 0xffff0000, RZ, 0xc0, !PT ;  /* 0xffff00004f057812 */ /* 0x000fe200078ec0ff */
[----:B------:R-:W-:Y:S01]  /*6e90*/  FFMA R30, R49, R4, R30 ;  /* 0x00000004311e7223 */ /* 0x000fe2000000001e */
[----:B------:R-:W-:Y:S02]  /*6ea0*/  F2FP.BF16.F32.PACK_AB R17, R23, R18 ;  /* 0x000000121711723e */ /* 0x000fe400000010ff */
[----:B------:R-:W-:Y:S01]  /*6eb0*/  F2FP.BF16.F32.PACK_AB R18, R21, R20 ;  /* 0x000000141512723e */ /* 0x000fe200000010ff */
[----:B------:R-:W-:Y:S01]  /*6ec0*/  FFMA R35, R49, R5, R35 ;  /* 0x0000000531237223 */ /* 0x000fe20000000023 */
[----:B------:R-:W-:Y:S02]  /*6ed0*/  F2FP.BF16.F32.PACK_AB R19, R27, R22 ;  /* 0x000000161b13723e */ /* 0x000fe400000010ff */
[----:B------:R-:W-:Y:S02]  /*6ee0*/  F2FP.BF16.F32.PACK_AB R24, R25, R24 ;  /* 0x000000181918723e */ /* 0x000fe400000010ff */
[----:B------:R-:W-:Y:S01]  /*6ef0*/  F2FP.BF16.F32.PACK_AB R25, R31, R26 ;  /* 0x0000001a1f19723e */ /* 0x000fe200000010ff */
[----:B------:R1:W-:Y:S01]  /*6f00*/  STS.128 [R98+0x20], R16 ;  /* 0x0000201062007388 */ /* 0x0003e20000000c00 */
[----:B------:R-:W-:Y:S02]  /*6f10*/  F2FP.BF16.F32.PACK_AB R26, R29, R28 ;  /* 0x0000001c1d1a723e */ /* 0x000fe400000010ff */
[----:B------:R-:W-:Y:S05]  /*6f20*/  F2FP.BF16.F32.PACK_AB R27, R35, R30 ;  /* 0x0000001e231b723e */ /* 0x000fea00000010ff */
[----:B------:R1:W-:Y:S01]  /*6f30*/  STS.128 [R106+0x30], R24 ;  /* 0x000030186a007388 */ /* 0x0003e20000000c00 */
[----:B------:R-:W-:Y:S01]  /*6f40*/  @!PT LDS RZ, [RZ] ;  /* 0x00000000fffff984 */ /* 0x000fe20000000800 */
[----:B------:R-:W-:Y:S01]  /*6f50*/  @!PT LDS RZ, [RZ] ;  /* 0x00000000fffff984 */ /* 0x000fe20000000800 */
[----:B------:R-:W-:Y:S01]  /*6f60*/  @!PT LDS RZ, [RZ] ;  /* 0x00000000fffff984 */ /* 0x000fe20000000800 */
[----:B------:R-:W-:Y:S01]  /*6f70*/  @!PT LDS RZ, [RZ] ;  /* 0x00000000fffff984 */ /* 0x000fe20000000800 */
[----:B------:R2:W-:Y:S07]  /*6f80*/  MEMBAR.ALL.CTA ;  /* 0x0000000000007992 */ /* 0x0005ee0000008000 */
[----:B--2---:R-:W2:Y:S02]  /*6f90*/  FENCE.VIEW.ASYNC.S ;  /* 0x00000000000073c6 */ /* 0x004ea40000000000 */
[----:B--2---:R-:W-:Y:S06]  /*6fa0*/  BAR.SYNC.DEFER_BLOCKING 0x1, 0x80 ;  /* 0x0042000000007b1d */ /* 0x004fec0000010000 */
[----:B------:R-:W-:Y:S05]  /*6fb0*/  @P0 BRA `(.L_x_120) ;  /* 0x0000000000280947 */ /* 0x000fea0003800000 */
[----:B------:R-:W-:Y:S02]  /*6fc0*/  UIADD3 UR4, UPT, UPT, UR48, 0x400, URZ ;  /* 0x0000040030047890 */ /* 0x000fe4000fffe0ff */
[----:B------:R-:W-:Y:S01]  /*6fd0*/  UIADD3 UR6, UP0, UPT, UR52, 0x680, URZ ;  /* 0x0000068034067890 */ /* 0x000fe2000ff1e0ff */
[----:B------:R-:W-:Y:S03]  /*6fe0*/  UMOV UR43, UR36 ;  /* 0x00000024002b7c82 */ /* 0x000fe60008000000 */
[----:B------:R-:W-:Y:S01]  /*6ff0*/  MOV R93, UR4 ;  /* 0x00000004005d7c02 */ /* 0x000fe20008000f00 */
[----:B------:R-:W-:Y:S03]  /*7000*/  UIADD3.X UR7, UPT, UPT, URZ, UR53, URZ, UP0, !UPT ;  /* 0x00000035ff077290 */ /* 0x000fe600087fe4ff */
[----:B------:R-:W-:Y:S11]  /*7010*/  R2UR UR40, R93 ;  /* 0x000000005d2872ca */ /* 0x000ff600000e0000 */
[----:B------:R-:W-:Y:S02]  /*7020*/  @!UPT UIADD3 URZ, UPT, UPT, URZ, URZ, URZ ;  /* 0x000000fffffff290 */ /* 0x000fe4000fffe0ff */
[----:B------:R2:W-:Y:S01]  /*7030*/  UTMASTG.3D [UR40], [UR6] ;  /* 0x00000028060073b5 */ /* 0x0005e20008010000 */
[----:B------:R0:W-:Y:S01]  /*7040*/  UTMACMDFLUSH ;  /* 0x00000000000079b7 */ /* 0x0001e20000000000 */
[----:B--2---:R-:W-:Y:S04]  /*7050*/  DEPBAR.LE SB0, 0x1 ;  /* 0x000080400000791a */ /* 0x004fe80000000000 */
.L_x_120:
[----:B------:R-:W-:Y:S05]  /*7060*/  BSYNC.RECONVERGENT B0 ;  /* 0x0000000000007941 */ /* 0x000fea0003800200 */
.L_x_119:
[----:B------:R-:W-:Y:S01]  /*7070*/  BAR.SYNC.DEFER_BLOCKING 0x1, 0x80 ;  /* 0x0042000000007b1d */ /* 0x000fe20000010000 */
[----:B------:R-:W-:Y:S01]  /*7080*/  ISETP.NE.AND P1, PT, R107, RZ, PT ;  /* 0x000000ff6b00720c */ /* 0x000fe20003f25270 */
[----:B------:R-:W-:Y:S01]  /*7090*/  UISETP.NE.AND UP0, UPT, UR49, URZ, UPT ;  /* 0x000000ff3100728c */ /* 0x000fe2000bf05270 */
[----:B------:R-:W-:Y:S11]  /*70a0*/  LEA R2, R65, UR48, 0x3 ;  /* 0x0000003041027c11 */ /* 0x000ff6000f8e18ff */
[----:B------:R-:W-:Y:S01]  /*70b0*/  @P1 SHF.L.U32 R3, R97, 0x1f, RZ ;  /* 0x0000001f61031819 */ /* 0x000fe200000006ff */
[----:B------:R-:W-:Y:S06]  /*70c0*/  BRA.U !UP0, `(.L_x_121) ;  /* 0x0000000108247547 */ /* 0x000fec000b800000 */
[----:B------:R-:W-:Y:S01]  /*70d0*/  IMAD.U32 R4, RZ, RZ, UR51 ;  /* 0x00000033ff047e24 */ /* 0x000fe2000f8e00ff */
[----:B------:R-:W-:Y:S01]  /*70e0*/  MOV R0, UR37 ;  /* 0x0000002500007c02 */ /* 0x000fe20008000f00 */
[----:B------:R-:W-:Y:S03]  /*70f0*/  UIADD3 UR51, UPT, UPT, UR51, 0x1, URZ ;  /* 0x0000000133337890 */ /* 0x000fe6000fffe0ff */
[----:B------:R-:W-:Y:S01]  /*7100*/  @P1 LEA R4, R4, UR48, 0x3 ;  /* 0x0000003004041c11 */ /* 0x000fe2000f8e18ff */
[----:B------:R-:W-:Y:S04]  /*7110*/  UISETP.NE.AND UP0, UPT, UR51, 0x4, UPT ;  /* 0x000000043300788c */ /* 0x000fe8000bf05270 */
[----:B------:R-:W-:Y:S01]  /*7120*/  @P1 VIADD R4, R4, 0x1a0 ;  /* 0x000001a004041836 */ /* 0x000fe20000000000 */
[----:B------:R-:W-:Y:S04]  /*7130*/  USEL UR51, UR51, URZ, UP0 ;  /* 0x000000ff33337287 */ /* 0x000fe80008000000 */
[----:B------:R-:W-:Y:S04]  /*7140*/  @P1 PRMT R0, R0, 0x654, R4 ;  /* 0x0000065400001816 */ /* 0x000fe80000000004 */
[----:B------:R2:W-:Y:S04]  /*7150*/  @P1 SYNCS.ARRIVE.TRANS64.RED.A1T0 RZ, [R0+URZ], RZ ;  /* 0x000000ff00ff19a7 */ /* 0x0005e800081004ff */
.L_x_121:
[----:B------:R-:W4:Y:S01]  /*7160*/  @P1 SYNCS.PHASECHK.TRANS64.TRYWAIT P0, [R2+URZ+0x180], R3 ;  /* 0x00018003020015a7 */ /* 0x000f2200080011ff */
[----:B------:R-:W-:Y:S01]  /*7170*/  BSSY B1, `(.L_x_122) ;  /* 0x0000016000017945 */ /* 0x000fe20003800000 */
[----:B----4-:R-:W-:Y:S03]  /*7180*/  @P1 SEL R66, RZ, 0x1, !P0 ;  /* 0x00000001ff421807 */ /* 0x010fe60004000000 */
[----:B------:R-:W-:Y:S05]  /*7190*/  @!P1 BRA `(.L_x_123) ;  /* 0x00000000004c9947 */ /* 0x000fea0003800000 */
[----:B------:R-:W-:Y:S01]  /*71a0*/  ISETP.NE.AND P0, PT, R66, RZ, PT ;  /* 0x000000ff4200720c */ /* 0x000fe20003f05270 */
[----:B------:R-:W-:Y:S01]  /*71b0*/  BSSY B0, `(.L_x_124) ;  /* 0x000000b000007945 */ /* 0x000fe20003800000 */
[----:B------:R-:W-:Y:S11]  /*71c0*/  ISETP.NE.AND P1, PT, R67, RZ, PT ;  /* 0x000000ff4300720c */ /* 0x000ff60003f25270 */
[----:B------:R-:W-:Y:S02]  /*71d0*/  @!UPT UIADD3 URZ, UPT, UPT, URZ, URZ, URZ ;  /* 0x000000fffffff290 */ /* 0x000fe4000fffe0ff */
[C---:B------:R-:W-:Y:S01]  /*71e0*/  @P1 IMAD R6, R65.reuse, 0x2000, R100 ;  /* 0x0000200041061824 */ /* 0x040fe200078e0264 */
[C---:B------:R-:W-:Y:S01]  /*71f0*/  @P1 LEA R4, R65.reuse, R98, 0xd ;  /* 0x0000006241041211 */ /* 0x040fe200078e68ff */
[C---:B------:R-:W-:Y:S02]  /*7200*/  @P1 IMAD R5, R65.reuse, 0x2000, R99 ;  /* 0x0000200041051824 */ /* 0x040fe400078e0263 */
[----:B------:R-:W-:Y:S01]  /*7210*/  @P1 IMAD R3, R65, 0x2000, R106 ;  /* 0x0000200041031824 */ /* 0x000fe200078e026a */
[----:B------:R-:W-:Y:S06]  /*7220*/  @P0 BRA `(.L_x_125) ;  /* 0x00000000000c0947 */ /* 0x000fec0003800000 */
[----:B--2---:R-:W-:Y:S04]  /*7230*/  SHF.L.U32 R0, R97, 0x1f, RZ ;  /* 0x0000001f61007819 */ /* 0x004fe800000006ff */
[----:B------:R-:W2:Y:S02]  /*7240*/  SYNCS.PHASECHK.TRANS64.TRYWAIT P0, [R2+URZ+0x180], R0 ;  /* 0x00018000020075a7 */ /* 0x000ea400080011ff */
[----:B--2---:R-:W-:Y:S05]  /*7250*/  @!P0 BRA `(.L_x_126) ;  /* 0x0000003800448947 */ /* 0x004fea0003800000 */
.L_x_125:
[----:B------:R-:W-:Y:S05]  /*7260*/  BSYNC B0 ;  /* 0x0000000000007941 */ /* 0x000fea0003800000 */
.L_x_124:
[----:B------:R-:W-:Y:S02]  /*7270*/  ISETP.NE.AND P0, PT, R67, RZ, PT ;  /* 0x000000ff4300720c */ /* 0x000fe40003f05270 */
[----:B------:R-:W-:Y:S11]  /*7280*/  IADD3 R65, PT, PT, R65, 0x1, RZ ;  /* 0x0000000141417810 */ /* 0x000ff60007ffe0ff */
[----:B------:R4:W1:Y:S04]  /*7290*/  @P0 LDS.128 R56, [R6] ;  /* 0x0000000006380984 */ /* 0x0008680000000c00 */
[----:B------:R4:W1:Y:S04]  /*72a0*/  @P0 LDS.128 R60, [R5+0x10] ;  /* 0x00001000053c0984 */ /* 0x0008680000000c00 */
[----:B------:R4:W1:Y:S04]  /*72b0*/  @P0 LDS.128 R68, [R4+0x20] ;  /* 0x0000200004440984 */ /* 0x0008680000000c00 */
[----:B------:R4:W1:Y:S02]  /*72c0*/  @P0 LDS.128 R76, [R3+0x30] ;  /* 0x00003000034c0984 */ /* 0x0008640000000c00 */
.L_x_123:
[----:B------:R-:W-:Y:S05]  /*72d0*/  BSYNC B1 ;  /* 0x0000000000017941 */ /* 0x000fea0003800000 */
.L_x_122:
[----:B--2---:R-:W-:Y:S05]  /*72e0*/  VIADD R0, R48, 0x20 ;  /* 0x0000002030007836 */ /* 0x004fea0000000000 */
[----:B------:R-:W-:Y:S04]  /*72f0*/  SHF.R.U32.HI R0, RZ, 0x15, R0 ;  /* 0x00000015ff007819 */ /* 0x000fe80000011600 */
[----:B------:R-:W-:Y:S11]  /*7300*/  LOP3.LUT P0, RZ, R0, 0x3, R92, 0x48, !PT ;  /* 0x0000000300ff7812 */ /* 0x000ff6000780485c */
[----:B------:R-:W-:Y:S02]  /*7310*/  @!UPT UIADD3 URZ, UPT, UPT, URZ, URZ, URZ ;  /* 0x000000fffffff290 */ /* 0x000fe4000fffe0ff */
[----:B------:R-:W-:Y:S05]  /*7320*/  @!P0 BRA `(.L_x_127) ;  /* 0x0000000000408947 */ /* 0x000fea0003800000 */
[----:B------:R-:W2:Y:S01]  /*7330*/  LDCU.64 UR8, c[0x4][0x70] ;  /* 0x01000e00ff0877ac */ /* 0x000ea20008000a00 */
[----:B----4-:R-:W-:Y:S01]  /*7340*/  MOV R3, 0x0 ;  /* 0x0000000000037802 */ /* 0x010fe20000000f00 */
[----:B------:R-:W-:Y:S02]  /*7350*/  HFMA2 R12, -RZ, RZ, 0, 5.9604644775390625e-08 ;  /* 0x00000001ff0c7431 */ /* 0x000fe400000001ff */
[----:B-1----:R-:W-:Y:S02]  /*7360*/  IMAD.MOV.U32 R8, RZ, RZ, 0x192 ;  /* 0x00000192ff087424 */ /* 0x002fe400078e00ff */
[----:B------:R-:W-:Y:S01]  /*7370*/  IMAD.MOV.U32 R13, RZ, RZ, RZ ;  /* 0x000000ffff0d7224 */ /* 0x000fe200078e00ff */
[----:B------:R-:W1:Y:S01]  /*7380*/  LDCU.64 UR6, c[0x4][0x78] ;  /* 0x01000f00ff0677ac */ /* 0x000e620008000a00 */
[----:B------:R-:W4:Y:S01]  /*7390*/  LDC.64 R2, c[0x4][R3] ;  /* 0x0100000003027b82 */ /* 0x000f220000000a00 */
[----:B------:R-:W5:Y:S01]  /*73a0*/  LDCU.64 UR4, c[0x4][0x10] ;  /* 0x01000200ff0477ac */ /* 0x000f620008000a00 */
[----:B--2---:R-:W-:Y:S01]  /*73b0*/  MOV R5, UR9 ;  /* 0x0000000900057c02 */ /* 0x004fe20008000f00 */
[----:B------:R-:W-:Y:S01]  /*73c0*/  IMAD.U32 R4, RZ, RZ, UR8 ;  /* 0x00000008ff047e24 */ /* 0x000fe2000f8e00ff */
[----:B-1----:R-:W-:Y:S01]  /*73d0*/  MOV R7, UR7 ;  /* 0x0000000700077c02 */ /* 0x002fe20008000f00 */
[----:B------:R-:W-:Y:S01]  /*73e0*/  IMAD.U32 R6, RZ, RZ, UR6 ;  /* 0x00000006ff067e24 */ /* 0x000fe2000f8e00ff */
[----:B-----5:R-:W-:Y:S01]  /*73f0*/  MOV R11, UR5 ;  /* 0x00000005000b7c02 */ /* 0x020fe20008000f00 */
[----:B------:R-:W-:Y:S02]  /*7400*/  IMAD.U32 R10, RZ, RZ, UR4 ;  /* 0x00000004ff0a7e24 */ /* 0x000fe4000f8e00ff */
[----:B------:R-:W-:Y:S07]  /*7410*/  LEPC R20, `(.L_x_127) ;  /* 0x000000001014794e */ /* 0x000fee0000000000 */
[----:B---34-:R-:W-:Y:S05]  /*7420*/  CALL.ABS.NOINC R2 ;  /* 0x0000000002007343 */ /* 0x018fea0003c00000 */
.L_x_127:
[----:B------:R-:W-:Y:S01]  /*7430*/  ISETP.NE.AND P6, PT, R107, RZ, PT ;  /* 0x000000ff6b00720c */ /* 0x000fe20003fc5270 */
[----:B------:R-:W-:Y:S05]  /*7440*/  WARPSYNC.ALL ;  /* 0x0000000000007948 */ /* 0x000fea0003800000 */
[----:B------:R-:W-:Y:S01]  /*7450*/  R2UR UR4, R48 ;  /* 0x00000000300472ca */ /* 0x000fe200000e0000 */
[----:B------:R-:W-:Y:S01]  /*7460*/  BSSY.RECONVERGENT B0, `(.L_x_128) ;  /* 0x000008f000007945 */ /* 0x000fe20003800200 */
[----:B------:R-:W-:Y:S02]  /*7470*/  MOV R50, UR51 ;  /* 0x0000003300327c02 */ /* 0x000fe40008000f00 */
[----:B-1--4-:R-:W-:Y:S02]  /*7480*/  SHF.L.U32 R3, R56, 0x10, RZ ;  /* 0x0000001038037819 */ /* 0x012fe400000006ff */
[----:B------:R-:W-:Y:S02]  /*7490*/  MOV R72, UR37 ;  /* 0x0000002500487c02 */ /* 0x000fe40008000f00 */
[----:B------:R-:W-:Y:S02]  /*74a0*/  @P6 LEA R50, R50, UR48, 0x3 ;  /* 0x0000003032326c11 */ /* 0x000fe4000f8e18ff */
[C---:B------:R-:W-:Y:S02]  /*74b0*/  LOP3.LUT R51, R57.reuse, 0xffff0000, RZ, 0xc0, !PT ;  /* 0xffff000039337812 */ /* 0x040fe400078ec0ff */
[----:B------:R-:W-:Y:S01]  /*74c0*/  @P6 IADD3 R50, PT, PT, R50, 0x1a0, RZ ;  /* 0x000001a032326810 */ /* 0x000fe20007ffe0ff */
[----:B------:R-:W1:Y:S01]  /*74d0*/  LDTM.x32 R4, tmem[UR4+0x20] ;  /* 0x00002004000479ee */ /* 0x000e6200082c0000 */
[----:B------:R-:W-:Y:S02]  /*74e0*/  ISETP.NE.AND P0, PT, R102, RZ, PT ;  /* 0x000000ff6600720c */ /* 0x000fe40003f05270 */
[----:B------:R-:W-:Y:S02]  /*74f0*/  @P6 PRMT R72, R72, 0x654, R50 ;  /* 0x0000065448486816 */ /* 0x000fe40000000032 */
[----:B------:R-:W-:Y:S01]  /*7500*/  SHF.L.U32 R50, R57, 0x10, RZ ;  /* 0x0000001039327819 */ /* 0x000fe200000006ff */
[C---:B-1----:R-:W-:Y:S01]  /*7510*/  FMUL R0, R47.reuse, R4 ;  /* 0x000000042f007220 */ /* 0x042fe20000400000 */
[----:B------:R-:W-:Y:S01]  /*7520*/  LOP3.LUT R4, R56, 0xffff0000, RZ, 0xc0, !PT ;  /* 0xffff000038047812 */ /* 0x000fe200078ec0ff */
[C---:B------:R-:W-:Y:S01]  /*7530*/  FMUL R2, R47.reuse, R5 ;  /* 0x000000052f027220 */ /* 0x040fe20000400000 */
[----:B------:R-:W-:Y:S01]  /*7540*/  FMUL R7, R47, R7 ;  /* 0x000000072f077220 */ /* 0x000fe20000400000 */
[----:B------:R-:W-:Y:S01]  /*7550*/  FFMA R0, R49, R3, R0 ;  /* 0x0000000331007223 */ /* 0x000fe20000000000 */
[----:B------:R-:W-:Y:S01]  /*7560*/  FMUL R3, R47, R6 ;  /* 0x000000062f037220 */ /* 0x000fe20000400000 */
[----:B------:R-:W-:Y:S01]  /*7570*/  FFMA R2, R49, R4, R2 ;  /* 0x0000000431027223 */ /* 0x000fe20000000002 */
[C---:B------:R-:W-:Y:S01]  /*7580*/  FMUL R4, R47.reuse, R8 ;  /* 0x000000082f047220 */ /* 0x040fe20000400000 */
[C---:B------:R-:W-:Y:S01]  /*7590*/  FMUL R8, R47.reuse, R12 ;  /* 0x0000000c2f087220 */ /* 0x040fe20000400000 */
[C---:B------:R-:W-:Y:S01]  /*75a0*/  FMUL R12, R47.reuse, R16 ;  /* 0x000000102f0c7220 */ /* 0x040fe20000400000 */
[C---:B------:R-:W-:Y:S01]  /*75b0*/  FMUL R16, R47.reuse, R20 ;  /* 0x000000142f107220 */ /* 0x040fe20000400000 */
[----:B------:R-:W-:Y:S01]  /*75c0*/  F2FP.BF16.F32.PACK_AB R52, R2, R0 ;  /* 0x000000000234723e */ /* 0x000fe200000010ff */
[C---:B------:R-:W-:Y:S01]  /*75d0*/  FMUL R20, R47.reuse, R24 ;  /* 0x000000182f147220 */ /* 0x040fe20000400000 */
[C---:B------:R-:W-:Y:S01]  /*75e0*/  LOP3.LUT R0, R58.reuse, 0xffff0000, RZ, 0xc0, !PT ;  /* 0xffff00003a007812 */ /* 0x040fe200078ec0ff */
[----:B------:R-:W-:Y:S01]  /*75f0*/  FMUL R24, R47, R28 ;  /* 0x0000001c2f187220 */ /* 0x000fe20000400000 */
[----:B------:R-:W-:Y:S01]  /*7600*/  SHF.L.U32 R2, R59, 0x10, RZ ;  /* 0x000000103b027819 */ /* 0x000fe200000006ff */
[C---:B------:R-:W-:Y:S01]  /*7610*/  FMUL R28, R47.reuse, R32 ;  /* 0x000000202f1c7220 */ /* 0x040fe20000400000 */
[----:B------:R-:W-:Y:S01]  /*7620*/  SHF.L.U32 R32, R58, 0x10, RZ ;  /* 0x000000103a207819 */ /* 0x000fe200000006ff */
[----:B------:R-:W-:Y:S01]  /*7630*/  FMUL R5, R47, R9 ;  /* 0x000000092f057220 */ /* 0x000fe20000400000 */
[C---:B------:R-:W-:Y:S01]  /*7640*/  FFMA R3, R49.reuse, R50, R3 ;  /* 0x0000003231037223 */ /* 0x040fe20000000003 */
[----:B------:R-:W-:Y:S01]  /*7650*/  FFMA R7, R49, R51, R7 ;  /* 0x0000003331077223 */ /* 0x000fe20000000007 */
[----:B------:R-:W-:Y:S01]  /*7660*/  FMUL R6, R47, R10 ;  /* 0x0000000a2f067220 */ /* 0x000fe20000400000 */
[----:B------:R-:W-:Y:S01]  /*7670*/  FFMA R4, R49, R32, R4 ;  /* 0x0000002031047223 */ /* 0x000fe20000000004 */
[----:B------:R-:W-:Y:S01]  /*7680*/  LOP3.LUT R32, R59, 0xffff0000, RZ, 0xc0, !PT ;  /* 0xffff00003b207812 */ /* 0x000fe200078ec0ff */
[----:B------:R-:W-:Y:S01]  /*7690*/  FFMA R5, R49, R0, R5 ;  /* 0x0000000031057223 */ /* 0x000fe20000000005 */
[C---:B------:R-:W-:Y:S01]  /*76a0*/  SHF.L.U32 R0, R60.reuse, 0x10, RZ ;  /* 0x000000103c007819 */ /* 0x040fe200000006ff */
[----:B------:R-:W-:Y:S01]  /*76b0*/  FMUL R11, R47, R11 ;  /* 0x0000000b2f0b7220 */ /* 0x000fe20000400000 */
[----:B------:R-:W-:Y:S01]  /*76c0*/  F2FP.BF16.F32.PACK_AB R53, R7, R3 ;  /* 0x000000030735723e */ /* 0x000fe200000010ff */
[C---:B------:R-:W-:Y:S01]  /*76d0*/  FFMA R6, R49.reuse, R2, R6 ;  /* 0x0000000231067223 */ /* 0x040fe20000000006 */
[----:B------:R-:W-:Y:S01]  /*76e0*/  LOP3.LUT R2, R60, 0xffff0000, RZ, 0xc0, !PT ;  /* 0xffff00003c027812 */ /* 0x000fe200078ec0ff */
[----:B------:R-:W-:Y:S01]  /*76f0*/  FFMA R11, R49, R32, R11 ;  /* 0x00000020310b7223 */ /* 0x000fe2000000000b */
[----:B------:R-:W-:Y:S01]  /*7700*/  SHF.L.U32 R3, R61, 0x10, RZ ;  /* 0x000000103d037819 */ /* 0x000fe200000006ff */
[----:B------:R-:W-:Y:S01]  /*7710*/  FFMA R8, R49, R0, R8 ;  /* 0x0000000031087223 */ /* 0x000fe20000000008 */
[----:B------:R-:W-:Y:S01]  /*7720*/  LOP3.LUT R0, R61, 0xffff0000, RZ, 0xc0, !PT ;  /* 0xffff00003d007812 */ /* 0x000fe200078ec0ff */
[----:B------:R-:W-:Y:S01]  /*7730*/  FMUL R9, R47, R13 ;  /* 0x0000000d2f097220 */ /* 0x000fe20000400000 */
[----:B------:R-:W-:Y:S01]  /*7740*/  F2FP.BF16.F32.PACK_AB R54, R5, R4 ;  /* 0x000000040536723e */ /* 0x000fe200000010ff */
[----:B------:R-:W-:Y:S01]  /*7750*/  FMUL R10, R47, R14 ;  /* 0x0000000e2f0a7220 */ /* 0x000fe20000400000 */
[----:B------:R-:W-:Y:S01]  /*7760*/  F2FP.BF16.F32.PACK_AB R55, R11, R6 ;  /* 0x000000060b37723e */ /* 0x000fe200000010ff */
[----:B------:R-:W-:Y:S01]  /*7770*/  FMUL R15, R47, R15 ;  /* 0x0000000f2f0f7220 */ /* 0x000fe20000400000 */
[----:B------:R-:W-:Y:S01]  /*7780*/  SHF.L.U32 R4, R77, 0x10, RZ ;  /* 0x000000104d047819 */ /* 0x000fe200000006ff */
[C---:B------:R-:W-:Y:S01]  /*7790*/  FFMA R9, R49.reuse, R2, R9 ;  /* 0x0000000231097223 */ /* 0x040fe20000000009 */
[C---:B------:R-:W-:Y:S01]  /*77a0*/  SHF.L.U32 R2, R62.reuse, 0x10, RZ ;  /* 0x000000103e027819 */ /* 0x040fe200000006ff */
[C---:B------:R-:W-:Y:S01]  /*77b0*/  FFMA R10, R49.reuse, R3, R10 ;  /* 0x00000003310a7223 */ /* 0x040fe2000000000a */
[----:B------:R-:W-:Y:S01]  /*77c0*/  LOP3.LUT R3, R62, 0xffff0000, RZ, 0xc0, !PT ;  /* 0xffff00003e037812 */ /* 0x000fe200078ec0ff */
[----:B------:R-:W-:Y:S01]  /*77d0*/  FFMA R15, R49, R0, R15 ;  /* 0x00000000310f7223 */ /* 0x000fe2000000000f */
[----:B------:R-:W-:Y:S01]  /*77e0*/  SHF.L.U32 R0, R63, 0x10, RZ ;  /* 0x000000103f007819 */ /* 0x000fe200000006ff */
[----:B------:R-:W-:Y:S01]  /*77f0*/  FMUL R13, R47, R17 ;  /* 0x000000112f0d7220 */ /* 0x000fe20000400000 */
[----:B------:R-:W-:Y:S01]  /*7800*/  F2FP.BF16.F32.PACK_AB R8, R9, R8 ;  /* 0x000000080908723e */ /* 0x000fe200000010ff */
[----:B------:R-:W-:Y:S01]  /*7810*/  FMUL R14, R47, R18 ;  /* 0x000000122f0e7220 */ /* 0x000fe20000400000 */
[----:B------:R-:W-:Y:S01]  /*7820*/  F2FP.BF16.F32.PACK_AB R9, R15, R10 ;  /* 0x0000000a0f09723e */ /* 0x000fe200000010ff */
[----:B------:R-:W-:Y:S01]  /*7830*/  FFMA R12, R49, R2, R12 ;  /* 0x00000002310c7223 */ /* 0x000fe2000000000c */
[----:B------:R-:W-:Y:S01]  /*7840*/  LOP3.LUT R2, R63, 0xffff0000, RZ, 0xc0, !PT ;  /* 0xffff00003f027812 */ /* 0x000fe200078ec0ff */
[----:B------:R-:W-:Y:S01]  /*7850*/  FFMA R13, R49, R3, R13 ;  /* 0x00000003310d7223 */ /* 0x000fe2000000000d */
[----:B------:R-:W-:Y:S01]  /*7860*/  SHF.L.U32 R3, R69, 0x10, RZ ;  /* 0x0000001045037819 */ /* 0x000fe200000006ff */
[----:B------:R-:W-:Y:S01]  /*7870*/  FFMA R14, R49, R0, R14 ;  /* 0x00000000310e7223 */ /* 0x000fe2000000000e */
[C---:B------:R-:W-:Y:S01]  /*7880*/  SHF.L.U32 R0, R68.reuse, 0x10, RZ ;  /* 0x0000001044007819 */ /* 0x040fe200000006ff */
[----:B------:R-:W-:Y:S01]  /*7890*/  FMUL R19, R47, R19 ;  /* 0x000000132f137220 */ /* 0x000fe20000400000 */
[----:B------:R-:W-:Y:S01]  /*78a0*/  F2FP.BF16.F32.PACK_AB R10, R13, R12 ;  /* 0x0000000c0d0a723e */ /* 0x000fe200000010ff */
[----:B------:R-:W-:Y:S01]  /*78b0*/  FMUL R17, R47, R21 ;  /* 0x000000152f117220 */ /* 0x000fe20000400000 */
[----:B------:R-:W-:Y:S01]  /*78c0*/  LOP3.LUT R5, R79, 0xffff0000, RZ, 0xc0, !PT ;  /* 0xffff00004f057812 */ /* 0x000fe200078ec0ff */
[C---:B------:R-:W-:Y:S01]  /*78d0*/  FFMA R19, R49.reuse, R2, R19 ;  /* 0x0000000231137223 */ /* 0x040fe20000000013 */
[----:B------:R-:W-:Y:S01]  /*78e0*/  LOP3.LUT R2, R68, 0xffff0000, RZ, 0xc0, !PT ;  /* 0xffff000044027812 */ /* 0x000fe200078ec0ff */
[----:B------:R1:W-:Y:S01]  /*78f0*/  STS.128 [R100+0x2000], R52 ;  /* 0x0020003464007388 */ /* 0x0003e20000000c00 */
[----:B------:R-:W-:Y:S01]  /*7900*/  FFMA R16, R49, R0, R16 ;  /* 0x0000000031107223 */ /* 0x000fe20000000010 */
[----:B------:R-:W-:Y:S01]  /*7910*/  LOP3.LUT R0, R69, 0xffff0000, RZ, 0xc0, !PT ;  /* 0xffff000045007812 */ /* 0x000fe200078ec0ff */
[----:B------:R-:W-:Y:S01]  /*7920*/  FMUL R18, R47, R22 ;  /* 0x000000162f127220 */ /* 0x000fe20000400000 */
[----:B------:R-:W-:Y:S01]  /*7930*/  F2FP.BF16.F32.PACK_AB R11, R19, R14 ;  /* 0x0000000e130b723e */ /* 0x000fe200000010ff */
[----:B------:R-:W-:Y:S01]  /*7940*/  FMUL R23, R47, R23 ;  /* 0x000000172f177220 */ /* 0x000fe20000400000 */
[C---:B------:R-:W-:Y:S01]  /*7950*/  FFMA R17, R49.reuse, R2, R17 ;  /* 0x0000000231117223 */ /* 0x040fe20000000011 */
[C---:B------:R-:W-:Y:S01]  /*7960*/  SHF.L.U32 R2, R70.reuse, 0x10, RZ ;  /* 0x0000001046027819 */ /* 0x040fe200000006ff */
[----:B------:R-:W-:Y:S01]  /*7970*/  FFMA R18, R49, R3, R18 ;  /* 0x0000000331127223 */ /* 0x000fe20000000012 */
[----:B------:R-:W-:Y:S01]  /*7980*/  SHF.L.U32 R3, R71, 0x10, RZ ;  /* 0x0000001047037819 */ /* 0x000fe200000006ff */
[----:B------:R1:W-:Y:S01]  /*7990*/  STS.128 [R99+0x2010], R8 ;  /* 0x0020100863007388 */ /* 0x0003e20000000c00 */
[----:B------:R-:W-:Y:S01]  /*79a0*/  F2FP.BF16.F32.PACK_AB R16, R17, R16 ;  /* 0x000000101110723e */ /* 0x000fe200000010ff */
[----:B------:R-:W-:Y:S01]  /*79b0*/  FFMA R23, R49, R0, R23 ;  /* 0x0000000031177223 */ /* 0x000fe20000000017 */
[----:B------:R-:W-:Y:S01]  /*79c0*/  LOP3.LUT R0, R70, 0xffff0000, RZ, 0xc0, !PT ;  /* 0xffff000046007812 */ /* 0x000fe200078ec0ff */
[C---:B------:R-:W-:Y:S01]  /*79d0*/  FMUL R21, R47.reuse, R25 ;  /* 0x000000192f157220 */ /* 0x040fe20000400000 */
[----:B------:R-:W-:Y:S01]  /*79e0*/  FMUL R22, R47, R26 ;  /* 0x0000001a2f167220 */ /* 0x000fe20000400000 */
[C---:B------:R-:W-:Y:S01]  /*79f0*/  FFMA R20, R49.reuse, R2, R20 ;  /* 0x0000000231147223 */ /* 0x040fe20000000014 */
[C---:B------:R-:W-:Y:S01]  /*7a00*/  SHF.L.U32 R2, R76.reuse, 0x10, RZ ;  /* 0x000000104c027819 */ /* 0x040fe200000006ff */
[----:B------:R-:W-:Y:S01]  /*7a10*/  FFMA R21, R49, R0, R21 ;  /* 0x0000000031157223 */ /* 0x000fe20000000015 */
[----:B------:R-:W-:Y:S01]  /*7a20*/  LOP3.LUT R0, R71, 0xffff0000, RZ, 0xc0, !PT ;  /* 0xffff000047007812 */ /* 0x000fe200078ec0ff */
[----:B------:R-:W-:Y:S01]  /*7a30*/  FFMA R22, R49, R3, R22 ;  /* 0x0000000331167223 */ /* 0x000fe20000000016 */
[C---:B------:R-:W-:Y:S01]  /*7a40*/  FMUL R27, R47.reuse, R27 ;  /* 0x0000001b2f1b7220 */ /* 0x040fe20000400000 */
[----:B------:R-:W-:Y:S01]  /*7a50*/  LOP3.LUT R3, R76, 0xffff0000, RZ, 0xc0, !PT ;  /* 0xffff00004c037812 */ /* 0x000fe200078ec0ff */
[C---:B------:R-:W-:Y:S01]  /*7a60*/  FMUL R25, R47.reuse, R29 ;  /* 0x0000001d2f197220 */ /* 0x040fe20000400000 */
[----:B------:R-:W-:Y:S01]  /*7a70*/  FMUL R26, R47, R30 ;  /* 0x0000001e2f1a7220 */ /* 0x000fe20000400000 */
[C---:B------:R-:W-:Y:S01]  /*7a80*/  FFMA R27, R49.reuse, R0, R27 ;  /* 0x00000000311b7223 */ /* 0x040fe2000000001b */
[----:B------:R-:W-:Y:S01]  /*7a90*/  FFMA R24, R49, R2, R24 ;  /* 0x0000000231187223 */ /* 0x000fe20000000018 */
[----:B------:R-:W-:Y:S01]  /*7aa0*/  LOP3.LUT R0, R77, 0xffff0000, RZ, 0xc0, !PT ;  /* 0xffff00004d007812 */ /* 0x000fe200078ec0ff */
[----:B------:R-:W-:Y:S01]  /*7ab0*/  FFMA R25, R49, R3, R25 ;  /* 0x0000000331197223 */ /* 0x000fe20000000019 */
[----:B------:R-:W-:Y:S01]  /*7ac0*/  FMUL R31, R47, R31 ;  /* 0x0000001f2f1f7220 */ /* 0x000fe20000400000 */
[C---:B------:R-:W-:Y:S01]  /*7ad0*/  SHF.L.U32 R2, R78.reuse, 0x10, RZ ;  /* 0x000000104e027819 */ /* 0x040fe200000006ff */
[----:B------:R-:W-:Y:S01]  /*7ae0*/  FFMA R26, R49, R4, R26 ;  /* 0x00000004311a7223 */ /* 0x000fe2000000001a */
[----:B------:R-:W-:Y:S01]  /*7af0*/  LOP3.LUT R3, R78, 0xffff0000, RZ, 0xc0, !PT ;  /* 0xffff00004e037812 */ /* 0x000fe200078ec0ff */
[----:B------:R-:W-:Y:S01]  /*7b00*/  FMUL R29, R47, R33 ;  /* 0x000000212f1d7220 */ /* 0x000fe20000400000 */
[----:B------:R-:W-:Y:S01]  /*7b10*/  SHF.L.U32 R4, R79, 0x10, RZ ;  /* 0x000000104f047819 */ /* 0x000fe200000006ff */
[----:B------:R-:W-:Y:S01]  /*7b20*/  FMUL R30, R47, R34 ;  /* 0x000000222f1e7220 */ /* 0x000fe20000400000 */
[----:B------:R-:W-:Y:S01]  /*7b30*/  F2FP.BF16.F32.PACK_AB R17, R23, R18 ;  /* 0x000000121711723e */ /* 0x000fe200000010ff */
[----:B------:R-:W-:Y:S01]  /*7b40*/  FFMA R31, R49, R0, R31 ;  /* 0x00000000311f7223 */ /* 0x000fe2000000001f */
[----:B------:R-:W-:Y:S01]  /*7b50*/  FMUL R35, R47, R35 ;  /* 0x000000232f237220 */ /* 0x000fe20000400000 */
[----:B------:R-:W-:Y:S01]  /*7b60*/  F2FP.BF16.F32.PACK_AB R18, R21, R20 ;  /* 0x000000141512723e */ /* 0x000fe200000010ff */
[----:B------:R-:W-:Y:S01]  /*7b70*/  FFMA R28, R49, R2, R28 ;  /* 0x00000002311c7223 */ /* 0x000fe2000000001c */
[----:B------:R-:W-:Y:S01]  /*7b80*/  F2FP.BF16.F32.PACK_AB R19, R27, R22 ;  /* 0x000000161b13723e */ /* 0x000fe200000010ff */
[C---:B------:R-:W-:Y:S01]  /*7b90*/  FFMA R29, R49.reuse, R3, R29 ;  /* 0x00000003311d7223 */ /* 0x040fe2000000001d */
[C---:B------:R-:W-:Y:S01]  /*7ba0*/  FFMA R30, R49.reuse, R4, R30 ;  /* 0x00000004311e7223 */ /* 0x040fe2000000001e */
[----:B------:R-:W-:Y:S01]  /*7bb0*/  FFMA R35, R49, R5, R35 ;  /* 0x0000000531237223 */ /* 0x000fe20000000023 */
[----:B------:R-:W-:Y:S01]  /*7bc0*/  F2FP.BF16.F32.PACK_AB R24, R25, R24 ;  /* 0x000000181918723e */ /* 0x000fe200000010ff */
[----:B------:R1:W-:Y:S01]  /*7bd0*/  STS.128 [R98+0x2020], R16 ;  /* 0x0020201062007388 */ /* 0x0003e20000000c00 */
[----:B------:R-:W-:Y:S02]  /*7be0*/  F2FP.BF16.F32.PACK_AB R25, R31, R26 ;  /* 0x0000001a1f19723e */ /* 0x000fe400000010ff */
[----:B------:R-:W-:Y:S02]  /*7bf0*/  F2FP.BF16.F32.PACK_AB R26, R29, R28 ;  /* 0x0000001c1d1a723e */ /* 0x000fe400000010ff */
[----:B------:R-:W-:Y:S02]  /*7c00*/  F2FP.BF16.F32.PACK_AB R27, R35, R30 ;  /* 0x0000001e231b723e */ /* 0x000fe400000010ff */
[----:B------:R-:W-:Y:S02]  /*7c10*/  LEA R0, R65, UR48, 0x3 ;  /* 0x0000003041007c11 */ /* 0x000fe4000f8e18ff */
[----:B------:R-:W-:Y:S01]  /*7c20*/  @P6 SHF.L.U32 R2, R97, 0x1f, RZ ;  /* 0x0000001f61026819 */ /* 0x000fe200000006ff */
        /* <DEDUP_REMOVED lines=9> */
[----:B------:R-:W-:Y:S02]  /*7cc0*/  UIADD3 UR8, UP0, UPT, UR52, 0x680, URZ ;  /* 0x0000068034087890 */ /* 0x000fe4000ff1e0ff */
[----:B------:R-:W-:Y:S02]  /*7cd0*/  UIADD3 UR5, UPT, UPT, UR41, 0x20, URZ ;  /* 0x0000002029057890 */ /* 0x000fe4000fffe0ff */
[----:B------:R-:W-:Y:S02]  /*7ce0*/  UIADD3 UR4, UPT, UPT, UR48, 0x2400, URZ ;  /* 0x0000240030047890 */ /* 0x000fe4000fffe0ff */
[----:B------:R-:W-:Y:S01]  /*7cf0*/  UIADD3.X UR9, UPT, UPT, URZ, UR53, URZ, UP0, !UPT ;  /* 0x00000035ff097290 */ /* 0x000fe200087fe4ff */
[----:B------:R-:W-:Y:S01]  /*7d00*/  UMOV UR6, UR42 ;  /* 0x0000002a00067c82 */ /* 0x000fe20008000000 */
[----:B------:R-:W-:Y:S07]  /*7d10*/  UMOV UR7, UR36 ;  /* 0x0000002400077c82 */ /* 0x000fee0008000000 */
[----:B------:R2:W-:Y:S01]  /*7d20*/  UTMASTG.3D [UR4], [UR8] ;  /* 0x00000004080073b5 */ /* 0x0005e20008010000 */
[----:B------:R0:W-:Y:S01]  /*7d30*/  UTMACMDFLUSH ;  /* 0x00000000000079b7 */ /* 0x0001e20000000000 */
[----:B--2---:R-:W-:Y:S04]  /*7d40*/  DEPBAR.LE SB0, 0x1 ;  /* 0x000080400000791a */ /* 0x004fe80000000000 */
.L_x_129:
[----:B------:R-:W-:Y:S05]  /*7d50*/  BSYNC.RECONVERGENT B0 ;  /* 0x0000000000007941 */ /* 0x000fea0003800200 */
.L_x_128:
[----:B------:R-:W-:Y:S01]  /*7d60*/  BAR.SYNC.DEFER_BLOCKING 0x1, 0x80 ;  /* 0x0042000000007b1d */ /* 0x000fe20000010000 */
[----:B------:R-:W-:Y:S04]  /*7d70*/  UIADD3 UR40, UPT, UPT, UR51, 0x1, URZ ;  /* 0x0000000133287890 */ /* 0x000fe8000fffe0ff */
[----:B------:R-:W-:Y:S04]  /*7d80*/  UISETP.NE.AND UP0, UPT, UR40, 0x4, UPT ;  /* 0x000000042800788c */ /* 0x000fe8000bf05270 */
[----:B------:R-:W-:Y:S01]  /*7d90*/  USEL UR40, UR40, URZ, UP0 ;  /* 0x000000ff28287287 */ /* 0x000fe20008000000 */
[----:B------:R2:W-:Y:S01]  /*7da0*/  @P6 SYNCS.ARRIVE.TRANS64.RED.A1T0 RZ, [R72+URZ], RZ ;  /* 0x000000ff48ff69a7 */ /* 0x0005e200081004ff */
[----:B------:R-:W-:Y:S01]  /*7db0*/  BSSY B1, `(.L_x_130) ;  /* 0x0000017000017945 */ /* 0x000fe20003800000 */
[----:B------:R-:W4:Y:S02]  /*7dc0*/  @P6 SYNCS.PHASECHK.TRANS64.TRYWAIT P0, [R0+URZ+0x180], R2 ;  /* 0x00018002000065a7 */ /* 0x000f2400080011ff */
[----:B----4-:R-:W-:Y:S01]  /*7dd0*/  @P6 SEL R66, RZ, 0x1, !P0 ;  /* 0x00000001ff426807 */ /* 0x010fe20004000000 */
[----:B--2---:R-:W-:Y:S06]  /*7de0*/  @!P6 BRA `(.L_x_131) ;  /* 0x00000000004ce947 */ /* 0x004fec0003800000 */
        /* <DEDUP_REMOVED lines=9> */
[----:B------:R-:W-:Y:S04]  /*7e80*/  SHF.L.U32 R6, R97, 0x1f, RZ ;  /* 0x0000001f61067819 */ /* 0x000fe800000006ff */
[----:B------:R-:W2:Y:S02]  /*7e90*/  SYNCS.PHASECHK.TRANS64.TRYWAIT P0, [R0+URZ+0x180], R6 ;  /* 0x00018006000075a7 */ /* 0x000ea400080011ff */
[----:B--2---:R-:W-:Y:S05]  /*7ea0*/  @!P0 BRA `(.L_x_134) ;  /* 0x0000002c00448947 */ /* 0x004fea0003800000 */
.L_x_133:
[----:B------:R-:W-:Y:S05]  /*7eb0*/  BSYNC B0 ;  /* 0x0000000000007941 */ /* 0x000fea0003800000 */
.L_x_132:
[----:B------:R-:W-:Y:S02]  /*7ec0*/  ISETP.NE.AND P0, PT, R67, RZ, PT ;  /* 0x000000ff4300720c */ /* 0x000fe40003f05270 */
[----:B------:R-:W-:Y:S11]  /*7ed0*/  IADD3 R65, PT, PT, R65, 0x1, RZ ;  /* 0x0000000141417810 */ /* 0x000ff60007ffe0ff */
[----:B------:R4:W1:Y:S04]  /*7ee0*/  @P0 LDS.128 R56, [R5] ;  /* 0x0000000005380984 */ /* 0x0008680000000c00 */
[----:B------:R4:W1:Y:S04]  /*7ef0*/  @P0 LDS.128 R60, [R4+0x10] ;  /* 0x00001000043c0984 */ /* 0x0008680000000c00 */
[----:B------:R4:W1:Y:S04]  /*7f00*/  @P0 LDS.128 R68, [R3+0x20] ;  /* 0x0000200003440984 */ /* 0x0008680000000c00 */
[----:B------:R4:W1:Y:S02]  /*7f10*/  @P0 LDS.128 R76, [R2+0x30] ;  /* 0x00003000024c0984 */ /* 0x0008640000000c00 */
.L_x_131:
[----:B------:R-:W-:Y:S05]  /*7f20*/  BSYNC B1 ;  /* 0x0000000000017941 */ /* 0x000fea0003800000 */
.L_x_130:
        /* <DEDUP_REMOVED lines=21> */
.L_x_135:
        /* <DEDUP_REMOVED lines=146> */
.L_x_137:
[----:B------:R-:W-:Y:S05]  /*89a0*/  BSYNC.RECONVERGENT B0 ;  /* 0x0000000000007941 */ /* 0x000fea0003800200 */
.L_x_136:
        /* <DEDUP_REMOVED lines=21> */
.L_x_141:
[----:B------:R-:W-:Y:S05]  /*8b00*/  BSYNC B0 ;  /* 0x0000000000007941 */ /* 0x000fea0003800000 */
.L_x_140:
[----:B------:R-:W-:Y:S11]  /*8b10*/  ISETP.NE.AND P0, PT, R67, RZ, PT ;  /* 0x000000ff4300720c */ /* 0x000ff60003f05270 */
[----:B------:R-:W-:Y:S02]  /*8b20*/  @!UPT UIADD3 URZ, UPT, UPT, URZ, URZ, URZ ;  /* 0x000000fffffff290 */ /* 0x000fe4000fffe0ff */
[----:B------:R4:W1:Y:S04]  /*8b30*/  @P0 LDS.128 R56, [R4] ;  /* 0x0000000004380984 */ /* 0x0008680000000c00 */
[----:B------:R4:W1:Y:S04]  /*8b40*/  @P0 LDS.128 R60, [R3+0x10] ;  /* 0x00001000033c0984 */ /* 0x0008680000000c00 */
[----:B------:R4:W1:Y:S04]  /*8b50*/  @P0 LDS.128 R68, [R2+0x20] ;  /* 0x0000200002440984 */ /* 0x0008680000000c00 */
[----:B------:R4:W1:Y:S02]  /*8b60*/  @P0 LDS.128 R76, [R65+0x30] ;  /* 0x00003000414c0984 */ /* 0x0008640000000c00 */
.L_x_139:
[----:B------:R-:W-:Y:S05]  /*8b70*/  BSYNC B1 ;  /* 0x0000000000017941 */ /* 0x000fea0003800000 */
.L_x_138:
        /* <DEDUP_REMOVED lines=21> */
.L_x_143:
[----:B------:R-:W-:Y:S01]  /*8cd0*/  ISETP.NE.AND P0, PT, R102, RZ, PT ;  /* 0x000000ff6600720c */ /* 0x000fe20003f05270 */
[----:B------:R-:W-:Y:S05]  /*8ce0*/  WARPSYNC.ALL ;  /* 0x0000000000007948 */ /* 0x000fea0003800000 */
[----:B------:R-:W-:Y:S01]  /*8cf0*/  R2UR UR4, R48 ;  /* 0x00000000300472ca */ /* 0x000fe200000e0000 */
[----:B------:R-:W-:Y:S01]  /*8d00*/  BSSY.RECONVERGENT B0, `(.L_x_144) ;  /* 0x000008c000007945 */ /* 0x000fe20003800200 */
[----:B------:R-:W-:Y:S02]  /*8d10*/  R2UR UR5, R64 ;  /* 0x00000000400572ca */ /* 0x000fe400000e0000 */
[C---:B-1----:R-:W-:Y:S02]  /*8d20*/  SHF.L.U32 R0, R56.reuse, 0x10, RZ ;  /* 0x0000001038007819 */ /* 0x042fe400000006ff */
[----:B----4-:R-:W-:Y:S02]  /*8d30*/  LOP3.LUT R2, R56, 0xffff0000, RZ, 0xc0, !PT ;  /* 0xffff000038027812 */ /* 0x010fe400078ec0ff */
[C---:B------:R-:W-:Y:S02]  /*8d40*/  SHF.L.U32 R3, R57.reuse, 0x10, RZ ;  /* 0x0000001039037819 */ /* 0x040fe400000006ff */
[----:B------:R-:W-:Y:S02]  /*8d50*/  LOP3.LUT R48, R57, 0xffff0000, RZ, 0xc0, !PT ;  /* 0xffff000039307812 */ /* 0x000fe400078ec0ff */
[C---:B------:R-:W-:Y:S01]  /*8d60*/  SHF.L.U32 R50, R58.reuse, 0x10, RZ ;  /* 0x000000103a327819 */ /* 0x040fe200000006ff */
[----:B------:R-:W1:Y:S01]  /*8d70*/  LDTM.x32 R4, tmem[UR4+0x60] ;  /* 0x00006004000479ee */ /* 0x000e6200082c0000 */
[----:B------:R-:W-:Y:S01]  /*8d80*/  LOP3.LUT R51, R58, 0xffff0000, RZ, 0xc0, !PT ;  /* 0xffff00003a337812 */ /* 0x000fe200078ec0ff */
[----:B------:R-:W-:Y:S01]  /*8d90*/  NOP ;  /* 0x0000000000007918 */ /* 0x000fe20000000000 */
[C---:B------:R-:W-:Y:S01]  /*8da0*/  SHF.L.U32 R52, R59.reuse, 0x10, RZ ;  /* 0x000000103b347819 */ /* 0x040fe200000006ff */
[----:B------:R-:W-:Y:S01]  /*8db0*/  UIADD3 UR5, UPT, UPT, UR5, 0x210, URZ ;  /* 0x0000021005057890 */ /* 0x000fe2000fffe0ff */
[----:B------:R-:W-:Y:S02]  /*8dc0*/  LOP3.LUT R53, R59, 0xffff0000, RZ, 0xc0, !PT ;  /* 0xffff00003b357812 */ /* 0x000fe400078ec0ff */
[C---:B------:R-:W-:Y:S01]  /*8dd0*/  SHF.L.U32 R54, R60.reuse, 0x10, RZ ;  /* 0x000000103c367819 */ /* 0x040fe200000006ff */
[----:B------:R-:W-:Y:S01]  /*8de0*/  UPRMT UR5, UR37, 0x654, UR5 ;  /* 0x0000065425057896 */ /* 0x000fe20008000005 */
[----:B------:R-:W-:Y:S02]  /*8df0*/  LOP3.LUT R55, R60, 0xffff0000, RZ, 0xc0, !PT ;  /* 0xffff00003c377812 */ /* 0x000fe400078ec0ff */
[C---:B------:R-:W-:Y:S02]  /*8e00*/  SHF.L.U32 R56, R61.reuse, 0x10, RZ ;  /* 0x000000103d387819 */ /* 0x040fe400000006ff */
[----:B------:R-:W-:Y:S02]  /*8e10*/  LOP3.LUT R57, R61, 0xffff0000, RZ, 0xc0, !PT ;  /* 0xffff00003d397812 */ /* 0x000fe400078ec0ff */
[C---:B------:R-:W-:Y:S02]  /*8e20*/  SHF.L.U32 R58, R62.reuse, 0x10, RZ ;  /* 0x000000103e3a7819 */ /* 0x040fe400000006ff */
[----:B------:R-:W-:Y:S01]  /*8e30*/  LOP3.LUT R59, R62, 0xffff0000, RZ, 0xc0, !PT ;  /* 0xffff00003e3b7812 */ /* 0x000fe200078ec0ff */
[----:B-1----:R-:W-:Y:S01]  /*8e40*/  SYNCS.ARRIVE.TRANS64.RED.A1T0 RZ, [UR5], RZ ;  /* 0x000000ffffff79a7 */ /* 0x002fe20008100405 */
[C---:B------:R-:W-:Y:S02]  /*8e50*/  SHF.L.U32 R60, R63.reuse, 0x10, RZ ;  /* 0x000000103f3c7819 */ /* 0x040fe400000006ff */
[----:B------:R-:W-:Y:S02]  /*8e60*/  LOP3.LUT R61, R63, 0xffff0000, RZ, 0xc0, !PT ;  /* 0xffff00003f3d7812 */ /* 0x000fe400078ec0ff */
[C---:B------:R-:W-:Y:S01]  /*8e70*/  SHF.L.U32 R62, R68.reuse, 0x10, RZ ;  /* 0x00000010443e7819 */ /* 0x040fe200000006ff */
[C---:B------:R-:W-:Y:S01]  /*8e80*/  FMUL R4, R47.reuse, R4 ;  /* 0x000000042f047220 */ /* 0x040fe20000400000 */
[C---:B------:R-:W-:Y:S01]  /*8e90*/  FMUL R5, R47.reuse, R5 ;  /* 0x000000052f057220 */ /* 0x040fe20000400000 */
[----:B------:R-:W-:Y:S01]  /*8ea0*/  FMUL R6, R47, R6 ;  /* 0x000000062f067220 */ /* 0x000fe20000400000 */
[----:B------:R-:W-:Y:S01]  /*8eb0*/  LOP3.LUT R63, R68, 0xffff0000, RZ, 0xc0, !PT ;  /* 0xffff0000443f7812 */ /* 0x000fe200078ec0ff */
[C---:B------:R-:W-:Y:S01]  /*8ec0*/  FFMA R4, R49.reuse, R0, R4 ;  /* 0x0000000031047223 */ /* 0x040fe20000000004 */
[----:B------:R-:W-:Y:S01]  /*8ed0*/  FFMA R5, R49, R2, R5 ;  /* 0x0000000231057223 */ /* 0x000fe20000000005 */
[----:B------:R-:W-:Y:S01]  /*8ee0*/  SHF.L.U32 R64, R69, 0x10, RZ ;  /* 0x0000001045407819 */ /* 0x000fe200000006ff */
[----:B------:R-:W-:Y:S01]  /*8ef0*/  FFMA R6, R49, R3, R6 ;  /* 0x0000000331067223 */ /* 0x000fe20000000006 */
[----:B------:R-:W-:Y:S01]  /*8f00*/  FMUL R7, R47, R7 ;  /* 0x000000072f077220 */ /* 0x000fe20000400000 */
[----:B------:R-:W-:Y:S01]  /*8f10*/  LOP3.LUT R65, R69, 0xffff0000, RZ, 0xc0, !PT ;  /* 0xffff000045417812 */ /* 0x000fe200078ec0ff */
[----:B------:R-:W-:Y:S01]  /*8f20*/  FMUL R8, R47, R8 ;  /* 0x000000082f087220 */ /* 0x000fe20000400000 */
[----:B------:R-:W-:Y:S01]  /*8f30*/  F2FP.BF16.F32.PACK_AB R4, R5, R4 ;  /* 0x000000040504723e */ /* 0x000fe200000010ff */
[----:B------:R-:W-:Y:S01]  /*8f40*/  FFMA R7, R49, R48, R7 ;  /* 0x0000003031077223 */ /* 0x000fe20000000007 */
[----:B------:R-:W-:Y:S01]  /*8f50*/  FMUL R9, R47, R9 ;  /* 0x000000092f097220 */ /* 0x000fe20000400000 */
[----:B------:R-:W-:Y:S01]  /*8f60*/  FFMA R8, R49, R50, R8 ;  /* 0x0000003231087223 */ /* 0x000fe20000000008 */
[C---:B------:R-:W-:Y:S01]  /*8f70*/  SHF.L.U32 R66, R70.reuse, 0x10, RZ ;  /* 0x0000001046427819 */ /* 0x040fe200000006ff */
[----:B------:R-:W-:Y:S01]  /*8f80*/  FMUL R0, R47, R10 ;  /* 0x0000000a2f007220 */ /* 0x000fe20000400000 */
[----:B------:R-:W-:Y:S01]  /*8f90*/  F2FP.BF16.F32.PACK_AB R5, R7, R6 ;  /* 0x000000060705723e */ /* 0x000fe200000010ff */
[----:B------:R-:W-:Y:S01]  /*8fa0*/  FFMA R9, R49, R51, R9 ;  /* 0x0000003331097223 */ /* 0x000fe20000000009 */
[----:B------:R-:W-:Y:S01]  /*8fb0*/  FMUL R2, R47, R11 ;  /* 0x0000000b2f027220 */ /* 0x000fe20000400000 */
[----:B------:R-:W-:Y:S01]  /*8fc0*/  FFMA R0, R49, R52, R0 ;  /* 0x0000003431007223 */ /* 0x000fe20000000000 */
[----:B------:R-:W-:Y:S01]  /*8fd0*/  LOP3.LUT R67, R70, 0xffff0000, RZ, 0xc0, !PT ;  /* 0xffff000046437812 */ /* 0x000fe200078ec0ff */
[----:B------:R-:W-:Y:S01]  /*8fe0*/  FMUL R3, R47, R12 ;  /* 0x0000000c2f037220 */ /* 0x000fe20000400000 */
[----:B------:R-:W-:Y:S01]  /*8ff0*/  F2FP.BF16.F32.PACK_AB R6, R9, R8 ;  /* 0x000000080906723e */ /* 0x000fe200000010ff */
[----:B------:R-:W-:Y:S01]  /*9000*/  FFMA R2, R49, R53, R2 ;  /* 0x0000003531027223 */ /* 0x000fe20000000002 */
[----:B------:R-:W-:Y:S01]  /*9010*/  FMUL R10, R47, R13 ;  /* 0x0000000d2f0a7220 */ /* 0x000fe20000400000 */
[----:B------:R-:W-:Y:S01]  /*9020*/  FFMA R3, R49, R54, R3 ;  /* 0x0000003631037223 */ /* 0x000fe20000000003 */
[----:B------:R-:W-:Y:S01]  /*9030*/  SHF.L.U32 R68, R71, 0x10, RZ ;  /* 0x0000001047447819 */ /* 0x000fe200000006ff */
[----:B------:R-:W-:Y:S01]  /*9040*/  FMUL R11, R47, R14 ;  /* 0x0000000e2f0b7220 */ /* 0x000fe20000400000 */
[----:B------:R-:W-:Y:S01]  /*9050*/  F2FP.BF16.F32.PACK_AB R7, R2, R0 ;  /* 0x000000000207723e */ /* 0x000fe200000010ff */
[----:B------:R-:W-:Y:S01]  /*9060*/  FFMA R10, R49, R55, R10 ;  /* 0x00000037310a7223 */ /* 0x000fe2000000000a */
[C---:B------:R-:W-:Y:S01]  /*9070*/  FMUL R15, R47.reuse, R15 ;  /* 0x0000000f2f0f7220 */ /* 0x040fe20000400000 */
[C---:B------:R-:W-:Y:S01]  /*9080*/  FMUL R12, R47.reuse, R16 ;  /* 0x000000102f0c7220 */ /* 0x040fe20000400000 */
[----:B------:R-:W-:Y:S01]  /*9090*/  FMUL R13, R47, R17 ;  /* 0x000000112f0d7220 */ /* 0x000fe20000400000 */
[----:B------:R1:W-:Y:S01]  /*90a0*/  STS.128 [R100+0x6000], R4 ;  /* 0x0060000464007388 */ /* 0x0003e20000000c00 */
[----:B------:R-:W-:Y:S01]  /*90b0*/  LOP3.LUT R69, R71, 0xffff0000, RZ, 0xc0, !PT ;  /* 0xffff000047457812 */ /* 0x000fe200078ec0ff */
[C---:B------:R-:W-:Y:S01]  /*90c0*/  FFMA R11, R49.reuse, R56, R11 ;  /* 0x00000038310b7223 */ /* 0x040fe2000000000b */
[----:B------:R-:W-:Y:S01]  /*90d0*/  SHF.L.U32 R70, R76, 0x10, RZ ;  /* 0x000000104c467819 */ /* 0x000fe200000006ff */
[C---:B------:R-:W-:Y:S01]  /*90e0*/  FFMA R15, R49.reuse, R57, R15 ;  /* 0x00000039310f7223 */ /* 0x040fe2000000000f */
[----:B------:R-:W-:Y:S01]  /*90f0*/  F2FP.BF16.F32.PACK_AB R8, R10, R3 ;  /* 0x000000030a08723e */ /* 0x000fe200000010ff */
[C---:B------:R-:W-:Y:S01]  /*9100*/  FFMA R12, R49.reuse, R58, R12 ;  /* 0x0000003a310c7223 */ /* 0x040fe2000000000c */
[----:B------:R-:W-:Y:S01]  /*9110*/  FFMA R13, R49, R59, R13 ;  /* 0x0000003b310d7223 */ /* 0x000fe2000000000d */
[C---:B------:R-:W-:Y:S01]  /*9120*/  FMUL R14, R47.reuse, R18 ;  /* 0x000000122f0e7220 */ /* 0x040fe20000400000 */
[C---:B------:R-:W-:Y:S01]  /*9130*/  FMUL R19, R47.reuse, R19 ;  /* 0x000000132f137220 */ /* 0x040fe20000400000 */
[C---:B------:R-:W-:Y:S01]  /*9140*/  FMUL R16, R47.reuse, R20 ;  /* 0x000000142f107220 */ /* 0x040fe20000400000 */
[----:B------:R-:W-:Y:S01]  /*9150*/  FMUL R17, R47, R21 ;  /* 0x000000152f117220 */ /* 0x000fe20000400000 */
[----:B------:R-:W-:Y:S01]  /*9160*/  FFMA R14, R49, R60, R14 ;  /* 0x0000003c310e7223 */ /* 0x000fe2000000000e */
        /* <DEDUP_REMOVED lines=9> */
[----:B------:R-:W-:Y:S01]  /*9200*/  F2FP.BF16.F32.PACK_AB R9, R15, R11 ;  /* 0x0000000b0f09723e */ /* 0x000fe200000010ff */
[----:B------:R-:W-:Y:S01]  /*9210*/  FFMA R23, R49, R65, R23 ;  /* 0x0000004131177223 */ /* 0x000fe20000000017 */
[----:B------:R-:W-:Y:S01]  /*9220*/  FMUL R27, R47, R27 ;  /* 0x0000001b2f1b7220 */ /* 0x000fe20000400000 */
[----:B------:R-:W-:Y:S01]  /*9230*/  F2FP.BF16.F32.PACK_AB R10, R13, R12 ;  /* 0x0000000c0d0a723e */ /* 0x000fe200000010ff */
[----:B------:R-:W-:Y:S01]  /*9240*/  FFMA R20, R49, R66, R20 ;  /* 0x0000004231147223 */ /* 0x000fe20000000014 */
[----:B------:R-:W-:Y:S01]  /*9250*/  F2FP.BF16.F32.PACK_AB R11, R19, R14 ;  /* 0x0000000e130b723e */ /* 0x000fe200000010ff */
[----:B------:R-:W-:Y:S01]  /*9260*/  FMUL R24, R47, R28 ;  /* 0x0000001c2f187220 */ /* 0x000fe20000400000 */
[----:B------:R-:W-:Y:S01]  /*9270*/  LOP3.LUT R71, R76, 0xffff0000, RZ, 0xc0, !PT ;  /* 0xffff00004c477812 */ /* 0x000fe200078ec0ff */
[----:B------:R-:W-:Y:S01]  /*9280*/  FFMA R21, R49, R67, R21 ;  /* 0x0000004331157223 */ /* 0x000fe20000000015 */
[----:B------:R-:W-:Y:S01]  /*9290*/  SHF.L.U32 R72, R77, 0x10, RZ ;  /* 0x000000104d487819 */ /* 0x000fe200000006ff */
[----:B------:R1:W-:Y:S01]  /*92a0*/  STS.128 [R99+0x6010], R8 ;  /* 0x0060100863007388 */ /* 0x0003e20000000c00 */
[----:B------:R-:W-:Y:S01]  /*92b0*/  FMUL R25, R47, R29 ;  /* 0x0000001d2f197220 */ /* 0x000fe20000400000 */
[----:B------:R-:W-:Y:S01]  /*92c0*/  FFMA R22, R49, R68, R22 ;  /* 0x0000004431167223 */ /* 0x000fe20000000016 */
[----:B------:R-:W-:Y:S01]  /*92d0*/  LOP3.LUT R73, R77, 0xffff0000, RZ, 0xc0, !PT ;  /* 0xffff00004d497812 */ /* 0x000fe200078ec0ff */
[----:B------:R-:W-:Y:S01]  /*92e0*/  FMUL R26, R47, R30 ;  /* 0x0000001e2f1a7220 */ /* 0x000fe20000400000 */
[----:B------:R-:W-:Y:S01]  /*92f0*/  FFMA R27, R49, R69, R27 ;  /* 0x00000045311b7223 */ /* 0x000fe2000000001b */
[C---:B------:R-:W-:Y:S01]  /*9300*/  SHF.L.U32 R74, R78.reuse, 0x10, RZ ;  /* 0x000000104e4a7819 */ /* 0x040fe200000006ff */
[----:B------:R-:W-:Y:S01]  /*9310*/  FMUL R31, R47, R31 ;  /* 0x0000001f2f1f7220 */ /* 0x000fe20000400000 */
[----:B------:R-:W-:Y:S01]  /*9320*/  FFMA R24, R49, R70, R24 ;  /* 0x0000004631187223 */ /* 0x000fe20000000018 */
[----:B------:R-:W-:Y:S01]  /*9330*/  LOP3.LUT R75, R78, 0xffff0000, RZ, 0xc0, !PT ;  /* 0xffff00004e4b7812 */ /* 0x000fe200078ec0ff */
[----:B------:R-:W-:Y:S01]  /*9340*/  FMUL R28, R47, R32 ;  /* 0x000000202f1c7220 */ /* 0x000fe20000400000 */
[----:B------:R-:W-:Y:S01]  /*9350*/  FFMA R25, R49, R71, R25 ;  /* 0x0000004731197223 */ /* 0x000fe20000000019 */
[----:B------:R-:W-:Y:S01]  /*9360*/  SHF.L.U32 R76, R79, 0x10, RZ ;  /* 0x000000104f4c7819 */ /* 0x000fe200000006ff */
[----:B------:R-:W-:Y:S01]  /*9370*/  FMUL R29, R47, R33 ;  /* 0x000000212f1d7220 */ /* 0x000fe20000400000 */
[----:B------:R-:W-:Y:S01]  /*9380*/  F2FP.BF16.F32.PACK_AB R16, R17, R16 ;  /* 0x000000101110723e */ /* 0x000fe200000010ff */
[----:B------:R-:W-:Y:S01]  /*9390*/  FFMA R26, R49, R72, R26 ;  /* 0x00000048311a7223 */ /* 0x000fe2000000001a */
[----:B------:R-:W-:Y:S01]  /*93a0*/  LOP3.LUT R77, R79, 0xffff0000, RZ, 0xc0, !PT ;  /* 0xffff00004f4d7812 */ /* 0x000fe200078ec0ff */
        /* <DEDUP_REMOVED lines=33> */
.L_x_145:
[----:B------:R-:W-:Y:S05]  /*95c0*/  BSYNC.RECONVERGENT B0 ;  /* 0x0000000000007941 */ /* 0x000fea0003800200 */
.L_x_144:
[----:B------:R-:W-:Y:S01]  /*95d0*/  BAR.SYNC.DEFER_BLOCKING 0x1, 0x80 ;  /* 0x0042000000007b1d */ /* 0x000fe20000010000 */
[----:B------:R-:W-:Y:S01]  /*95e0*/  UISETP.NE.AND UP0, UPT, UR49, -0x4, UPT ;  /* 0xfffffffc3100788c */ /* 0x000fe2000bf05270 */
[----:B------:R-:W-:Y:S08]  /*95f0*/  IADD3 R45, PT, PT, R45, 0x1, RZ ;  /* 0x000000012d2d7810 */ /* 0x000ff00007ffe0ff */
[----:B------:R-:W-:Y:S05]  /*9600*/  BRA.U !UP0, `(.L_x_146) ;  /* 0x0000000108287547 */ /* 0x000fea000b800000 */
[----:B------:R-:W-:Y:S01]  /*9610*/  ISETP.NE.AND P0, PT, R107, RZ, PT ;  /* 0x000000ff6b00720c */ /* 0x000fe20003f05270 */
[----:B------:R-:W-:Y:S01]  /*9620*/  IMAD.U32 R2, RZ, RZ, UR51 ;  /* 0x00000033ff027e24 */ /* 0x000fe2000f8e00ff */
[----:B------:R-:W-:Y:S01]  /*9630*/  UIADD3 UR51, UPT, UPT, UR51, 0x1, URZ ;  /* 0x0000000133337890 */ /* 0x000fe2000fffe0ff */
[----:B------:R-:W-:Y:S03]  /*9640*/  IMAD.U32 R0, RZ, RZ, UR37 ;  /* 0x00000025ff007e24 */ /* 0x000fe6000f8e00ff */
[----:B------:R-:W-:Y:S04]  /*9650*/  UISETP.NE.AND UP0, UPT, UR51, 0x4, UPT ;  /* 0x000000043300788c */ /* 0x000fe8000bf05270 */
[----:B------:R-:W-:Y:S03]  /*9660*/  USEL UR51, UR51, URZ, UP0 ;  /* 0x000000ff33337287 */ /* 0x000fe60008000000 */
[----:B------:R-:W-:Y:S05]  /*9670*/  @P0 LEA R2, R2, UR48, 0x3 ;  /* 0x0000003002020c11 */ /* 0x000fea000f8e18ff */
[----:B------:R-:W-:Y:S05]  /*9680*/  @P0 VIADD R2, R2, 0x1a0 ;  /* 0x000001a002020836 */ /* 0x000fea0000000000 */
[----:B------:R-:W-:Y:S04]  /*9690*/  @P0 PRMT R0, R0, 0x654, R2 ;  /* 0x0000065400000816 */ /* 0x000fe80000000002 */
[----:B------:R2:W-:Y:S03]  /*96a0*/  @P0 SYNCS.ARRIVE.TRANS64.RED.A1T0 RZ, [R0+URZ], RZ ;  /* 0x000000ff00ff09a7 */ /* 0x0005e600081004ff */
.L_x_146:
[----:B------:R-:W-:Y:S01]  /*96b0*/  ISETP.NE.AND P2, PT, R103, RZ, PT ;  /* 0x000000ff6700720c */ /* 0x000fe20003f45270 */
[----:B------:R-:W-:Y:S01]  /*96c0*/  UIADD3 UR49, UPT, UPT, UR49, 0x4, URZ ;  /* 0x0000000431317890 */ /* 0x000fe2000fffe0ff */
[----:B------:R-:W-:Y:S01]  /*96d0*/  ISETP.NE.AND P0, PT, R105, 0x2, PT ;  /* 0x000000026900780c */ /* 0x000fe20003f05270 */
[----:B------:R-:W-:Y:S01]  /*96e0*/  IMAD.IADD R14, R43, 0x1, R86 ;  /* 0x000000012b0e7824 */ /* 0x000fe200078e0256 */
[----:B------:R-:W-:Y:S01]  /*96f0*/  ISETP.NE.AND P1, PT, R45, 0x4, PT ;  /* 0x000000042d00780c */ /* 0x000fe20003f25270 */
[----:B------:R-:W-:Y:S01]  /*9700*/  IMAD.IADD R15, R44, 0x1, R87 ;  /* 0x000000012c0f7824 */ /* 0x000fe200078e0257 */
[----:B------:R-:W-:Y:S02]  /*9710*/  SEL R2, RZ, 0x1, P0 ;  /* 0x00000001ff027807 */ /* 0x000fe40000000000 */
[----:B--2---:R-:W-:Y:S02]  /*9720*/  SEL R0, RZ, 0x1, P1 ;  /* 0x00000001ff007807 */ /* 0x004fe40000800000 */
[----:B------:R-:W-:Y:S02]  /*9730*/  LOP3.LUT R95, R95, R2, RZ, 0x3c, !PT ;  /* 0x000000025f5f7212 */ /* 0x000fe400078e3cff */
[----:B------:R-:W-:Y:S02]  /*9740*/  LOP3.LUT R96, R96, R0, RZ, 0x3c, !PT ;  /* 0x0000000060607212 */ /* 0x000fe400078e3cff */
[----:B------:R-:W-:Y:S02]  /*9750*/  @P2 R2UR UR36, R94 ;  /* 0x000000005e2422ca */ /* 0x000fe400000e0000 */
[----:B------:R-:W-:Y:S02]  /*9760*/  SEL R105, R105, RZ, P0 ;  /* 0x000000ff69697207 */ /* 0x000fe40000000000 */
[----:B------:R-:W-:Y:S01]  /*9770*/  SEL R45, R45, RZ, P1 ;  /* 0x000000ff2d2d7207 */ /* 0x000fe20000800000 */
[----:B------:R-:W-:Y:S10]  /*9780*/  @P2 BRA `(.L_x_147) ;  /* 0xffffffc000502947 */ /* 0x000ff4000383ffff */
[----:B------:R-:W-:-:S09]  /*9790*/  UISETP.NE.AND UP0, UPT, UR50, URZ, UPT ;  /* 0x000000ff3200728c */ /* 0x000fd2000bf05270 */
[----:B------:R-:W-:Y:S05]  /*97a0*/  BRA.U !UP0, `(.L_x_148) ;  /* 0x0000000108487547 */ /* 0x000fea000b800000 */
[----:B------:R-:W2:Y:S02]  /*97b0*/  LDCU.64 UR4, c[0x0][0x890] ;  /* 0x00011200ff0477ac */ /* 0x000ea40008000a00 */
[----:B--2---:R-:W-:-:S04]  /*97c0*/  UISETP.NE.U32.AND UP0, UPT, UR4, URZ, UPT ;  /* 0x000000ff0400728c */ /* 0x004fc8000bf05070 */
[----:B------:R-:W-:-:S09]  /*97d0*/  UISETP.NE.AND.EX UP0, UPT, UR5, URZ, UPT, UP0 ;  /* 0x000000ff0500728c */ /* 0x000fd2000bf05300 */
[----:B------:R-:W-:Y:S05]  /*97e0*/  BRA.U UP0, `(.L_x_149) ;  /* 0x00000001000c7547 */ /* 0x000fea000b800000 */
[----:B------:R-:W-:-:S13]  /*97f0*/  FSETP.NEU.AND P0, PT, R49, RZ, PT ;  /* 0x000000ff3100720b */ /* 0x000fda0003f0d000 */
[----:B------:R-:W-:Y:S05]  /*9800*/  @!P0 EXIT ;  /* 0x000000000000894d */ /* 0x000fea0003800000 */
[----:B------:R-:W-:Y:S05]  /*9810*/  BRA `(.L_x_148) ;  /* 0x00000000002c7947 */ /* 0x000fea0003800000 */
.L_x_149:
[----:B------:R-:W-:Y:S01]  /*9820*/  ISETP.NE.AND P0, PT, R104, RZ, PT ;  /* 0x000000ff6800720c */ /* 0x000fe20003f05270 */
[----:B------:R-:W-:-:S12]  /*9830*/  BSSY.RECONVERGENT B0, `(.L_x_148) ;  /* 0x0000009000007945 */ /* 0x000fd80003800200 */
[----:B------:R-:W-:Y:S05]  /*9840*/  @P0 BRA `(.L_x_150) ;  /* 0x0000000000140947 */ /* 0x000fea0003800000 */
[----:B------:R-:W2:Y:S02]  /*9850*/  LDCU.64 UR4, c[0x0][0x888] ;  /* 0x00011100ff0477ac */ /* 0x000ea40008000a00 */
[----:B--2---:R-:W-:-:S04]  /*9860*/  ISETP.NE.U32.AND P0, PT, RZ, UR4, PT ;  /* 0x00000004ff007c0c */ /* 0x004fc8000bf05070 */
[----:B------:R-:W-:-:S13]  /*9870*/  ISETP.NE.AND.EX P0, PT, RZ, UR5, PT, P0 ;  /* 0x00000005ff007c0c */ /* 0x000fda000bf05300 */
[----:B------:R-:W-:Y:S05]  /*9880*/  @!P0 EXIT ;  /* 0x000000000000894d */ /* 0x000fea0003800000 */
[----:B------:R-:W-:Y:S05]  /*9890*/  BRA `(.L_x_151) ;  /* 0x0000000000087947 */ /* 0x000fea0003800000 */
.L_x_150:
[----:B------:R-:W-:-:S13]  /*98a0*/  FSETP.NEU.AND P0, PT, R49, RZ, PT ;  /* 0x000000ff3100720b */ /* 0x000fda0003f0d000 */
[----:B------:R-:W-:Y:S05]  /*98b0*/  @!P0 EXIT ;  /* 0x000000000000894d */ /* 0x000fea0003800000 */
.L_x_151:
[----:B------:R-:W-:Y:S05]  /*98c0*/  BSYNC.RECONVERGENT B0 ;  /* 0x0000000000007941 */ /* 0x000fea0003800200 */
.L_x_148:
[----:B------:R-:W-:Y:S01]  /*98d0*/  ULEA UR4, UR51, UR48, 0x3 ;  /* 0x0000003033047291 */ /* 0x000fe2000f8e18ff */
[----:B------:R-:W-:-:S04]  /*98e0*/  DEPBAR.LE SB0, 0x0 ;  /* 0x000080000000791a */ /* 0x000fc80000000000 */
[----:B------:R-:W-:-:S04]  /*98f0*/  UIADD3 UR4, UPT, UPT, UR4, 0x1a0, URZ ;  /* 0x000001a004047890 */ /* 0x000fc8000fffe0ff */
[----:B------:R-:W-:-:S09]  /*9900*/  UPRMT UR4, UR37, 0x654, UR4 ;  /* 0x0000065425047896 */ /* 0x000fd20008000004 */
[----:B------:R-:W-:Y:S01]  /*9910*/  SYNCS.ARRIVE.TRANS64.RED.A1T0 RZ, [UR4], RZ ;  /* 0x000000ffffff79a7 */ /* 0x000fe20008100404 */
[----:B------:R-:W-:Y:S05]  /*9920*/  EXIT ;  /* 0x000000000000794d */ /* 0x000fea0003800000 */
.L_x_20:
[----:B--2---:R2:W1:Y:S02]  /*9930*/  SYNCS.PHASECHK.TRANS64.TRYWAIT P0, [R2+URZ+0x240], R3 ;  /* 0x00024003020075a7 */ /* 0x00446400080011ff */
[----:B-1----:R-:W-:Y:S05]  /*9940*/  @!P0 NANOSLEEP.SYNCS 0x989680 ;  /* 0x009896800000895d */ /* 0x002fea0003900000 */
[----:B------:R-:W1:Y:S02]  /*9950*/  @!P0 SYNCS.PHASECHK.TRANS64 P0, [R2+URZ+0x240], R3 ;  /* 0x00024003020085a7 */ /* 0x000e6400080010ff */
[----:B-1----:R-:W-:Y:S05]  /*9960*/  @!P0 BRA `(.L_x_20) ;  /* 0xfffffffc00f08947 */ /* 0x002fea000383ffff */
[----:B------:R-:W-:Y:S05]  /*9970*/  BRA `(.L_x_152) ;  /* 0xffffff7c00c47947 */ /* 0x000fea000383ffff */
.L_x_23:
[----:B-1----:R-:W-:-:S07]  /*9980*/  MOV R2, UR33 ;  /* 0x0000002100027c02 */ /* 0x002fce0008000f00 */
.L_x_153:
[----:B-1----:R1:W2:Y:S02]  /*9990*/  SYNCS.PHASECHK.TRANS64.TRYWAIT P0, [R2+URZ+0xc0], R4 ;  /* 0x0000c004020075a7 */ /* 0x0022a400080011ff */
[----:B--2---:R-:W-:Y:S05]  /*99a0*/  @!P0 NANOSLEEP.SYNCS 0x989680 ;  /* 0x009896800000895d */ /* 0x004fea0003900000 */
[----:B------:R-:W2:Y:S02]  /*99b0*/  @!P0 SYNCS.PHASECHK.TRANS64 P0, [R2+URZ+0xc0], R4 ;  /* 0x0000c004020085a7 */ /* 0x000ea400080010ff */
[----:B--2---:R-:W-:Y:S05]  /*99c0*/  @!P0 BRA `(.L_x_153) ;  /* 0xfffffffc00f08947 */ /* 0x004fea000383ffff */
[----:B------:R-:W-:Y:S05]  /*99d0*/  BRA `(.L_x_22) ;  /* 0xffffff8000147947 */ /* 0x000fea000383ffff */
.L_x_29:
[----:B-1----:R-:W-:-:S07]  /*99e0*/  MOV R2, UR17 ;  /* 0x0000001100027c02 */ /* 0x002fce0008000f00 */
.L_x_154:
[----:B-1----:R1:W2:Y:S02]  /*99f0*/  SYNCS.PHASECHK.TRANS64.TRYWAIT P0, [R2+URZ+0xc0], R4 ;  /* 0x0000c004020075a7 */ /* 0x0022a400080011ff */
[----:B--2---:R-:W-:Y:S05]  /*9a00*/  @!P0 NANOSLEEP.SYNCS 0x989680 ;  /* 0x009896800000895d */ /* 0x004fea0003900000 */
[----:B------:R-:W2:Y:S02]  /*9a10*/  @!P0 SYNCS.PHASECHK.TRANS64 P0, [R2+URZ+0xc0], R4 ;  /* 0x0000c004020085a7 */ /* 0x000ea400080010ff */
[----:B--2---:R-:W-:Y:S05]  /*9a20*/  @!P0 BRA `(.L_x_154) ;  /* 0xfffffffc00f08947 */ /* 0x004fea000383ffff */
[----:B------:R-:W-:Y:S05]  /*9a30*/  BRA `(.L_x_28) ;  /* 0xffffff8000b87947 */ /* 0x000fea000383ffff */
.L_x_33:
[----:B-1----:R1:W2:Y:S02]  /*9a40*/  SYNCS.PHASECHK.TRANS64.TRYWAIT P0, [R2+URZ+0x1d0], R3 ;  /* 0x0001d003020075a7 */ /* 0x0022a400080011ff */
[----:B--2---:R-:W-:Y:S05]  /*9a50*/  @!P0 NANOSLEEP.SYNCS 0x989680 ;  /* 0x009896800000895d */ /* 0x004fea0003900000 */
[----:B------:R-:W2:Y:S02]  /*9a60*/  @!P0 SYNCS.PHASECHK.TRANS64 P0, [R2+URZ+0x1d0], R3 ;  /* 0x0001d003020085a7 */ /* 0x000ea400080010ff */
[----:B--2---:R-:W-:Y:S05]  /*9a70*/  @!P0 BRA `(.L_x_33) ;  /* 0xfffffffc00f08947 */ /* 0x004fea000383ffff */
[----:B------:R-:W-:Y:S05]  /*9a80*/  BRA `(.L_x_155) ;  /* 0xffffff8400447947 */ /* 0x000fea000383ffff */
.L_x_37:
[----:B----4-:R-:W-:-:S07]  /*9a90*/  MOV R0, UR5 ;  /* 0x0000000500007c02 */ /* 0x010fce0008000f00 */
.L_x_156:
[----:B-1----:R1:W2:Y:S02]  /*9aa0*/  SYNCS.PHASECHK.TRANS64.TRYWAIT P0, [R0+URZ], R2 ;  /* 0x00000002000075a7 */ /* 0x0022a400080011ff */
[----:B--2---:R-:W-:Y:S05]  /*9ab0*/  @!P0 NANOSLEEP.SYNCS 0x989680 ;  /* 0x009896800000895d */ /* 0x004fea0003900000 */
[----:B------:R-:W2:Y:S02]  /*9ac0*/  @!P0 SYNCS.PHASECHK.TRANS64 P0, [R0+URZ], R2 ;  /* 0x00000002000085a7 */ /* 0x000ea400080010ff */
[----:B--2---:R-:W-:Y:S05]  /*9ad0*/  @!P0 BRA `(.L_x_156) ;  /* 0xfffffffc00f08947 */ /* 0x004fea000383ffff */
[----:B------:R-:W-:Y:S05]  /*9ae0*/  BRA `(.L_x_157) ;  /* 0xffffff8800b47947 */ /* 0x000fea000383ffff */
.L_x_38:
[----:B----4-:R-:W-:-:S07]  /*9af0*/  MOV R0, UR5 ;  /* 0x0000000500007c02 */ /* 0x010fce0008000f00 */
.L_x_158:
[----:B-1----:R1:W2:Y:S02]  /*9b00*/  SYNCS.PHASECHK.TRANS64.TRYWAIT P0, [R0+URZ], R3 ;  /* 0x00000003000075a7 */ /* 0x0022a400080011ff */
[----:B--2---:R-:W-:Y:S05]  /*9b10*/  @!P0 NANOSLEEP.SYNCS 0x989680 ;  /* 0x009896800000895d */ /* 0x004fea0003900000 */
[----:B------:R-:W2:Y:S02]  /*9b20*/  @!P0 SYNCS.PHASECHK.TRANS64 P0, [R0+URZ], R3 ;  /* 0x00000003000085a7 */ /* 0x000ea400080010ff */
[----:B--2---:R-:W-:Y:S05]  /*9b30*/  @!P0 BRA `(.L_x_158) ;  /* 0xfffffffc00f08947 */ /* 0x004fea000383ffff */
[----:B------:R-:W-:Y:S05]  /*9b40*/  BRA `(.L_x_159) ;  /* 0xffffff8800c07947 */ /* 0x000fea000383ffff */
.L_x_39:
[----:B----4-:R-:W-:-:S07]  /*9b50*/  MOV R0, UR5 ;  /* 0x0000000500007c02 */ /* 0x010fce0008000f00 */
.L_x_160:
[----:B-1----:R1:W2:Y:S02]  /*9b60*/  SYNCS.PHASECHK.TRANS64.TRYWAIT P0, [R0+URZ], R3 ;  /* 0x00000003000075a7 */ /* 0x0022a400080011ff */
[----:B--2---:R-:W-:Y:S05]  /*9b70*/  @!P0 NANOSLEEP.SYNCS 0x989680 ;  /* 0x009896800000895d */ /* 0x004fea0003900000 */
[----:B------:R-:W2:Y:S02]  /*9b80*/  @!P0 SYNCS.PHASECHK.TRANS64 P0, [R0+URZ], R3 ;  /* 0x00000003000085a7 */ /* 0x000ea400080010ff */
[----:B--2---:R-:W-:Y:S05]  /*9b90*/  @!P0 BRA `(.L_x_160) ;  /* 0xfffffffc00f08947 */ /* 0x004fea000383ffff */
[----:B------:R-:W-:Y:S05]  /*9ba0*/  BRA `(.L_x_161) ;  /* 0xffffff8800cc7947 */ /* 0x000fea000383ffff */
.L_x_40:
[----:B----4-:R-:W-:-:S07]  /*9bb0*/  MOV R0, UR5 ;  /* 0x0000000500007c02 */ /* 0x010fce0008000f00 */
.L_x_162:
[----:B-1----:R1:W2:Y:S02]  /*9bc0*/  SYNCS.PHASECHK.TRANS64.TRYWAIT P0, [R0+URZ], R3 ;  /* 0x00000003000075a7 */ /* 0x0022a400080011ff */
[----:B--2---:R-:W-:Y:S05]  /*9bd0*/  @!P0 NANOSLEEP.SYNCS 0x989680 ;  /* 0x009896800000895d */ /* 0x004fea0003900000 */
[----:B------:R-:W2:Y:S02]  /*9be0*/  @!P0 SYNCS.PHASECHK.TRANS64 P0, [R0+URZ], R3 ;  /* 0x00000003000085a7 */ /* 0x000ea400080010ff */
[----:B--2---:R-:W-:Y:S05]  /*9bf0*/  @!P0 BRA `(.L_x_162) ;  /* 0xfffffffc00f08947 */ /* 0x004fea000383ffff */
[----:B------:R-:W-:Y:S05]  /*9c00*/  BRA `(.L_x_163) ;  /* 0xffffff8800d87947 */ /* 0x000fea000383ffff */
.L_x_41:
[----:B----4-:R-:W-:-:S07]  /*9c10*/  MOV R0, UR5 ;  /* 0x0000000500007c02 */ /* 0x010fce0008000f00 */
.L_x_164:
[----:B-1----:R1:W2:Y:S02]  /*9c20*/  SYNCS.PHASECHK.TRANS64.TRYWAIT P0, [R0+URZ], R3 ;  /* 0x00000003000075a7 */ /* 0x0022a400080011ff */
[----:B--2---:R-:W-:Y:S05]  /*9c30*/  @!P0 NANOSLEEP.SYNCS 0x989680 ;  /* 0x009896800000895d */ /* 0x004fea0003900000 */
[----:B------:R-:W2:Y:S02]  /*9c40*/  @!P0 SYNCS.PHASECHK.TRANS64 P0, [R0+URZ], R3 ;  /* 0x00000003000085a7 */ /* 0x000ea400080010ff */
[----:B--2---:R-:W-:Y:S05]  /*9c50*/  @!P0 BRA `(.L_x_164) ;  /* 0xfffffffc00f08947 */ /* 0x004fea000383ffff */
[----:B------:R-:W-:Y:S05]  /*9c60*/  BRA `(.L_x_165) ;  /* 0xffffff8800e47947 */ /* 0x000fea000383ffff */
.L_x_42:
[----:B----4-:R-:W-:-:S07]  /*9c70*/  MOV R0, UR5 ;  /* 0x0000000500007c02 */ /* 0x010fce0008000f00 */
.L_x_166:
[----:B-1----:R1:W2:Y:S02]  /*9c80*/  SYNCS.PHASECHK.TRANS64.TRYWAIT P0, [R0+URZ], R3 ;  /* 0x00000003000075a7 */ /* 0x0022a400080011ff */
[----:B--2---:R-:W-:Y:S05]  /*9c90*/  @!P0 NANOSLEEP.SYNCS 0x989680 ;  /* 0x009896800000895d */ /* 0x004fea0003900000 */
[----:B------:R-:W2:Y:S02]  /*9ca0*/  @!P0 SYNCS.PHASECHK.TRANS64 P0, [R0+URZ], R3 ;  /* 0x00000003000085a7 */ /* 0x000ea400080010ff */
[----:B--2---:R-:W-:Y:S05]  /*9cb0*/  @!P0 BRA `(.L_x_166) ;  /* 0xfffffffc00f08947 */ /* 0x004fea000383ffff */
[----:B------:R-:W-:Y:S05]  /*9cc0*/  BRA `(.L_x_167) ;  /* 0xffffff8800f07947 */ /* 0x000fea000383ffff */
.L_x_43:
[----:B----4-:R-:W-:-:S07]  /*9cd0*/  MOV R0, UR5 ;  /* 0x0000000500007c02 */ /* 0x010fce0008000f00 */
.L_x_168:
[----:B-1----:R1:W2:Y:S02]  /*9ce0*/  SYNCS.PHASECHK.TRANS64.TRYWAIT P0, [R0+URZ], R3 ;  /* 0x00000003000075a7 */ /* 0x0022a400080011ff */
[----:B--2---:R-:W-:Y:S05]  /*9cf0*/  @!P0 NANOSLEEP.SYNCS 0x989680 ;  /* 0x009896800000895d */ /* 0x004fea0003900000 */
[----:B------:R-:W2:Y:S02]  /*9d00*/  @!P0 SYNCS.PHASECHK.TRANS64 P0, [R0+URZ], R3 ;  /* 0x00000003000085a7 */ /* 0x000ea400080010ff */
[----:B--2---:R-:W-:Y:S05]  /*9d10*/  @!P0 BRA `(.L_x_168) ;  /* 0xfffffffc00f08947 */ /* 0x004fea000383ffff */
[----:B------:R-:W-:Y:S05]  /*9d20*/  BRA `(.L_x_169) ;  /* 0xffffff8800fc7947 */ /* 0x000fea000383ffff */
.L_x_44:
[----:B----4-:R-:W-:-:S07]  /*9d30*/  MOV R0, UR5 ;  /* 0x0000000500007c02 */ /* 0x010fce0008000f00 */
.L_x_170:
[----:B-1----:R1:W2:Y:S02]  /*9d40*/  SYNCS.PHASECHK.TRANS64.TRYWAIT P0, [R0+URZ], R3 ;  /* 0x00000003000075a7 */ /* 0x0022a400080011ff */
[----:B--2---:R-:W-:Y:S05]  /*9d50*/  @!P0 NANOSLEEP.SYNCS 0x989680 ;  /* 0x009896800000895d */ /* 0x004fea0003900000 */
[----:B------:R-:W2:Y:S02]  /*9d60*/  @!P0 SYNCS.PHASECHK.TRANS64 P0, [R0+URZ], R3 ;  /* 0x00000003000085a7 */ /* 0x000ea400080010ff */
[----:B--2---:R-:W-:Y:S05]  /*9d70*/  @!P0 BRA `(.L_x_170) ;  /* 0xfffffffc00f08947 */ /* 0x004fea000383ffff */
[----:B------:R-:W-:Y:S05]  /*9d80*/  BRA `(.L_x_171) ;  /* 0xffffff8c00087947 */ /* 0x000fea000383ffff */
.L_x_45:
[----:B----4-:R-:W-:-:S07]  /*9d90*/  MOV R0, UR5 ;  /* 0x0000000500007c02 */ /* 0x010fce0008000f00 */
.L_x_172:
[----:B-1----:R1:W2:Y:S02]  /*9da0*/  SYNCS.PHASECHK.TRANS64.TRYWAIT P0, [R0+URZ], R3 ;  /* 0x00000003000075a7 */ /* 0x0022a400080011ff */
[----:B--2---:R-:W-:Y:S05]  /*9db0*/  @!P0 NANOSLEEP.SYNCS 0x989680 ;  /* 0x009896800000895d */ /* 0x004fea0003900000 */
[----:B------:R-:W2:Y:S02]  /*9dc0*/  @!P0 SYNCS.PHASECHK.TRANS64 P0, [R0+URZ], R3 ;  /* 0x00000003000085a7 */ /* 0x000ea400080010ff */
[----:B--2---:R-:W-:Y:S05]  /*9dd0*/  @!P0 BRA `(.L_x_172) ;  /* 0xfffffffc00f08947 */ /* 0x004fea000383ffff */
[----:B------:R-:W-:Y:S05]  /*9de0*/  BRA `(.L_x_173) ;  /* 0xffffff8c00147947 */ /* 0x000fea000383ffff */
.L_x_46:
[----:B----4-:R-:W-:-:S07]  /*9df0*/  MOV R0, UR5 ;  /* 0x0000000500007c02 */ /* 0x010fce0008000f00 */
.L_x_174:
[----:B-1----:R1:W2:Y:S02]  /*9e00*/  SYNCS.PHASECHK.TRANS64.TRYWAIT P0, [R0+URZ], R3 ;  /* 0x00000003000075a7 */ /* 0x0022a400080011ff */
[----:B--2---:R-:W-:Y:S05]  /*9e10*/  @!P0 NANOSLEEP.SYNCS 0x989680 ;  /* 0x009896800000895d */ /* 0x004fea0003900000 */
[----:B------:R-:W2:Y:S02]  /*9e20*/  @!P0 SYNCS.PHASECHK.TRANS64 P0, [R0+URZ], R3 ;  /* 0x00000003000085a7 */ /* 0x000ea400080010ff */
[----:B--2---:R-:W-:Y:S05]  /*9e30*/  @!P0 BRA `(.L_x_174) ;  /* 0xfffffffc00f08947 */ /* 0x004fea000383ffff */
[----:B------:R-:W-:Y:S05]  /*9e40*/  BRA `(.L_x_175) ;  /* 0xffffff8c00207947 */ /* 0x000fea000383ffff */
.L_x_47:
[----:B----4-:R-:W-:-:S07]  /*9e50*/  MOV R0, UR5 ;  /* 0x0000000500007c02 */ /* 0x010fce0008000f00 */
.L_x_176:
[----:B-1----:R1:W2:Y:S02]  /*9e60*/  SYNCS.PHASECHK.TRANS64.TRYWAIT P0, [R0+URZ], R3 ;  /* 0x00000003000075a7 */ /* 0x0022a400080011ff */
[----:B--2---:R-:W-:Y:S05]  /*9e70*/  @!P0 NANOSLEEP.SYNCS 0x989680 ;  /* 0x009896800000895d */ /* 0x004fea0003900000 */
[----:B------:R-:W2:Y:S02]  /*9e80*/  @!P0 SYNCS.PHASECHK.TRANS64 P0, [R0+URZ], R3 ;  /* 0x00000003000085a7 */ /* 0x000ea400080010ff */
[----:B--2---:R-:W-:Y:S05]  /*9e90*/  @!P0 BRA `(.L_x_176) ;  /* 0xfffffffc00f08947 */ /* 0x004fea000383ffff */
[----:B------:R-:W-:Y:S05]  /*9ea0*/  BRA `(.L_x_177) ;  /* 0xffffff8c002c7947 */ /* 0x000fea000383ffff */
.L_x_48:
[----:B----4-:R-:W-:-:S07]  /*9eb0*/  MOV R0, UR5 ;  /* 0x0000000500007c02 */ /* 0x010fce0008000f00 */
.L_x_178:
[----:B-1----:R1:W2:Y:S02]  /*9ec0*/  SYNCS.PHASECHK.TRANS64.TRYWAIT P0, [R0+URZ], R3 ;  /* 0x00000003000075a7 */ /* 0x0022a400080011ff */
[----:B--2---:R-:W-:Y:S05]  /*9ed0*/  @!P0 NANOSLEEP.SYNCS 0x989680 ;  /* 0x009896800000895d */ /* 0x004fea0003900000 */
[----:B------:R-:W2:Y:S02]  /*9ee0*/  @!P0 SYNCS.PHASECHK.TRANS64 P0, [R0+URZ], R3 ;  /* 0x00000003000085a7 */ /* 0x000ea400080010ff */
[----:B--2---:R-:W-:Y:S05]  /*9ef0*/  @!P0 BRA `(.L_x_178) ;  /* 0xfffffffc00f08947 */ /* 0x004fea000383ffff */
[----:B------:R-:W-:Y:S05]  /*9f00*/  BRA `(.L_x_179) ;  /* 0xffffff8c00387947 */ /* 0x000fea000383ffff */
.L_x_49:
[----:B----4-:R-:W-:-:S07]  /*9f10*/  MOV R0, UR5 ;  /* 0x0000000500007c02 */ /* 0x010fce0008000f00 */
.L_x_180:
[----:B-1----:R1:W2:Y:S02]  /*9f20*/  SYNCS.PHASECHK.TRANS64.TRYWAIT P0, [R0+URZ], R3 ;  /* 0x00000003000075a7 */ /* 0x0022a400080011ff */
[----:B--2---:R-:W-:Y:S05]  /*9f30*/  @!P0 NANOSLEEP.SYNCS 0x989680 ;  /* 0x009896800000895d */ /* 0x004fea0003900000 */
[----:B------:R-:W2:Y:S02]  /*9f40*/  @!P0 SYNCS.PHASECHK.TRANS64 P0, [R0+URZ], R3 ;  /* 0x00000003000085a7 */ /* 0x000ea400080010ff */
[----:B--2---:R-:W-:Y:S05]  /*9f50*/  @!P0 BRA `(.L_x_180) ;  /* 0xfffffffc00f08947 */ /* 0x004fea000383ffff */
[----:B------:R-:W-:Y:S05]  /*9f60*/  BRA `(.L_x_181) ;  /* 0xffffff8c00447947 */ /* 0x000fea000383ffff */
.L_x_50:
[----:B----4-:R-:W-:-:S07]  /*9f70*/  MOV R0, UR5 ;  /* 0x0000000500007c02 */ /* 0x010fce0008000f00 */
.L_x_182:
[----:B-1----:R1:W2:Y:S02]  /*9f80*/  SYNCS.PHASECHK.TRANS64.TRYWAIT P0, [R0+URZ], R3 ;  /* 0x00000003000075a7 */ /* 0x0022a400080011ff */
[----:B--2---:R-:W-:Y:S05]  /*9f90*/  @!P0 NANOSLEEP.SYNCS 0x989680 ;  /* 0x009896800000895d */ /* 0x004fea0003900000 */
[----:B------:R-:W2:Y:S02]  /*9fa0*/  @!P0 SYNCS.PHASECHK.TRANS64 P0, [R0+URZ], R3 ;  /* 0x00000003000085a7 */ /* 0x000ea400080010ff */
[----:B--2---:R-:W-:Y:S05]  /*9fb0*/  @!P0 BRA `(.L_x_182) ;  /* 0xfffffffc00f08947 */ /* 0x004fea000383ffff */
[----:B------:R-:W-:Y:S05]  /*9fc0*/  BRA `(.L_x_183) ;  /* 0xffffff8c00507947 */ /* 0x000fea000383ffff */
.L_x_51:
[----:B----4-:R-:W-:-:S07]  /*9fd0*/  MOV R0, UR5 ;  /* 0x0000000500007c02 */ /* 0x010fce0008000f00 */
.L_x_184:
[----:B-1----:R1:W2:Y:S02]  /*9fe0*/  SYNCS.PHASECHK.TRANS64.TRYWAIT P0, [R0+URZ], R3 ;  /* 0x00000003000075a7 */ /* 0x0022a400080011ff */
[----:B--2---:R-:W-:Y:S05]  /*9ff0*/  @!P0 NANOSLEEP.SYNCS 0x989680 ;  /* 0x009896800000895d */ /* 0x004fea0003900000 */
[----:B------:R-:W2:Y:S02]  /*a000*/  @!P0 SYNCS.PHASECHK.TRANS64 P0, [R0+URZ], R3 ;  /* 0x00000003000085a7 */ /* 0x000ea400080010ff */
[----:B--2---:R-:W-:Y:S05]  /*a010*/  @!P0 BRA `(.L_x_184) ;  /* 0xfffffffc00f08947 */ /* 0x004fea000383ffff */
[----:B------:R-:W-:Y:S05]  /*a020*/  BRA `(.L_x_185) ;  /* 0xffffff8c005c7947 */ /* 0x000fea000383ffff */
.L_x_52:
[----:B----4-:R-:W-:-:S07]  /*a030*/  MOV R0, UR5 ;  /* 0x0000000500007c02 */ /* 0x010fce0008000f00 */
.L_x_186:
[----:B-1----:R1:W2:Y:S02]  /*a040*/  SYNCS.PHASECHK.TRANS64.TRYWAIT P0, [R0+URZ], R3 ;  /* 0x00000003000075a7 */ /* 0x0022a400080011ff */
[----:B--2---:R-:W-:Y:S05]  /*a050*/  @!P0 NANOSLEEP.SYNCS 0x989680 ;  /* 0x009896800000895d */ /* 0x004fea0003900000 */
[----:B------:R-:W2:Y:S02]  /*a060*/  @!P0 SYNCS.PHASECHK.TRANS64 P0, [R0+URZ], R3 ;  /* 0x00000003000085a7 */ /* 0x000ea400080010ff */
[----:B--2---:R-:W-:Y:S05]  /*a070*/  @!P0 BRA `(.L_x_186) ;  /* 0xfffffffc00f08947 */ /* 0x004fea000383ffff */
[----:B------:R-:W-:Y:S05]  /*a080*/  BRA `(.L_x_187) ;  /* 0xffffff8c00687947 */ /* 0x000fea000383ffff */
.L_x_53:
[----:B----4-:R-:W-:-:S07]  /*a090*/  MOV R0, UR5 ;  /* 0x0000000500007c02 */ /* 0x010fce0008000f00 */
.L_x_188:
[----:B-1----:R1:W2:Y:S02]  /*a0a0*/  SYNCS.PHASECHK.TRANS64.TRYWAIT P0, [R0+URZ], R3 ;  /* 0x00000003000075a7 */ /* 0x0022a400080011ff */
[----:B--2---:R-:W-:Y:S05]  /*a0b0*/  @!P0 NANOSLEEP.SYNCS 0x989680 ;  /* 0x009896800000895d */ /* 0x004fea0003900000 */
[----:B------:R-:W2:Y:S02]  /*a0c0*/  @!P0 SYNCS.PHASECHK.TRANS64 P0, [R0+URZ], R3 ;  /* 0x00000003000085a7 */ /* 0x000ea400080010ff */
[----:B--2---:R-:W-:Y:S05]  /*a0d0*/  @!P0 BRA `(.L_x_188) ;  /* 0xfffffffc00f08947 */ /* 0x004fea000383ffff */
[----:B------:R-:W-:Y:S05]  /*a0e0*/  BRA `(.L_x_189) ;  /* 0xffffff8c00747947 */ /* 0x000fea000383ffff */
.L_x_54:
[----:B----4-:R-:W-:-:S07]  /*a0f0*/  MOV R0, UR5 ;  /* 0x0000000500007c02 */ /* 0x010fce0008000f00 */
.L_x_190:
[----:B-1----:R1:W2:Y:S02]  /*a100*/  SYNCS.PHASECHK.TRANS64.TRYWAIT P0, [R0+URZ], R3 ;  /* 0x00000003000075a7 */ /* 0x0022a400080011ff */
[----:B--2---:R-:W-:Y:S05]  /*a110*/  @!P0 NANOSLEEP.SYNCS 0x989680 ;  /* 0x009896800000895d */ /* 0x004fea0003900000 */
[----:B------:R-:W2:Y:S02]  /*a120*/  @!P0 SYNCS.PHASECHK.TRANS64 P0, [R0+URZ], R3 ;  /* 0x00000003000085a7 */ /* 0x000ea400080010ff */
[----:B--2---:R-:W-:Y:S05]  /*a130*/  @!P0 BRA `(.L_x_190) ;  /* 0xfffffffc00f08947 */ /* 0x004fea000383ffff */
[----:B------:R-:W-:Y:S05]  /*a140*/  BRA `(.L_x_191) ;  /* 0xffffff8c00807947 */ /* 0x000fea000383ffff */
.L_x_55:
[----:B----4-:R-:W-:-:S07]  /*a150*/  MOV R0, UR5 ;  /* 0x0000000500007c02 */ /* 0x010fce0008000f00 */
.L_x_192:
[----:B-1----:R1:W2:Y:S02]  /*a160*/  SYNCS.PHASECHK.TRANS64.TRYWAIT P0, [R0+URZ], R3 ;  /* 0x00000003000075a7 */ /* 0x0022a400080011ff */
[----:B--2---:R-:W-:Y:S05]  /*a170*/  @!P0 NANOSLEEP.SYNCS 0x989680 ;  /* 0x009896800000895d */ /* 0x004fea0003900000 */
[----:B------:R-:W2:Y:S02]  /*a180*/  @!P0 SYNCS.PHASECHK.TRANS64 P0, [R0+URZ], R3 ;  /* 0x00000003000085a7 */ /* 0x000ea400080010ff */
[----:B--2---:R-:W-:Y:S05]  /*a190*/  @!P0 BRA `(.L_x_192) ;  /* 0xfffffffc00f08947 */ /* 0x004fea000383ffff */
[----:B------:R-:W-:Y:S05]  /*a1a0*/  BRA `(.L_x_193) ;  /* 0xffffff8c008c7947 */ /* 0x000fea000383ffff */
.L_x_56:
[----:B----4-:R-:W-:-:S07]  /*a1b0*/  MOV R0, UR5 ;  /* 0x0000000500007c02 */ /* 0x010fce0008000f00 */
.L_x_194:
[----:B-1----:R1:W2:Y:S02]  /*a1c0*/  SYNCS.PHASECHK.TRANS64.TRYWAIT P0, [R0+URZ], R3 ;  /* 0x00000003000075a7 */ /* 0x0022a400080011ff */
[----:B--2---:R-:W-:Y:S05]  /*a1d0*/  @!P0 NANOSLEEP.SYNCS 0x989680 ;  /* 0x009896800000895d */ /* 0x004fea0003900000 */
[----:B------:R-:W2:Y:S02]  /*a1e0*/  @!P0 SYNCS.PHASECHK.TRANS64 P0, [R0+URZ], R3 ;  /* 0x00000003000085a7 */ /* 0x000ea400080010ff */
[----:B--2---:R-:W-:Y:S05]  /*a1f0*/  @!P0 BRA `(.L_x_194) ;  /* 0xfffffffc00f08947 */ /* 0x004fea000383ffff */
[----:B------:R-:W-:Y:S05]  /*a200*/  BRA `(.L_x_195) ;  /* 0xffffff8c00987947 */ /* 0x000fea000383ffff */
.L_x_57:
[----:B----4-:R-:W-:-:S07]  /*a210*/  MOV R0, UR5 ;  /* 0x0000000500007c02 */ /* 0x010fce0008000f00 */
.L_x_196:
[----:B-1----:R1:W2:Y:S02]  /*a220*/  SYNCS.PHASECHK.TRANS64.TRYWAIT P0, [R0+URZ], R3 ;  /* 0x00000003000075a7 */ /* 0x0022a400080011ff */
[----:B--2---:R-:W-:Y:S05]  /*a230*/  @!P0 NANOSLEEP.SYNCS 0x989680 ;  /* 0x009896800000895d */ /* 0x004fea0003900000 */
[----:B------:R-:W2:Y:S02]  /*a240*/  @!P0 SYNCS.PHASECHK.TRANS64 P0, [R0+URZ], R3 ;  /* 0x00000003000085a7 */ /* 0x000ea400080010ff */
[----:B--2---:R-:W-:Y:S05]  /*a250*/  @!P0 BRA `(.L_x_196) ;  /* 0xfffffffc00f08947 */ /* 0x004fea000383ffff */
[----:B------:R-:W-:Y:S05]  /*a260*/  BRA `(.L_x_197) ;  /* 0xffffff8c00a47947 */ /* 0x000fea000383ffff */
.L_x_58:
[----:B----4-:R-:W-:-:S07]  /*a270*/  MOV R0, UR5 ;  /* 0x0000000500007c02 */ /* 0x010fce0008000f00 */
.L_x_198:
[----:B-1----:R1:W2:Y:S02]  /*a280*/  SYNCS.PHASECHK.TRANS64.TRYWAIT P0, [R0+URZ], R3 ;  /* 0x00000003000075a7 */ /* 0x0022a400080011ff */
[----:B--2---:R-:W-:Y:S05]  /*a290*/  @!P0 NANOSLEEP.SYNCS 0x989680 ;  /* 0x009896800000895d */ /* 0x004fea0003900000 */
[----:B------:R-:W2:Y:S02]  /*a2a0*/  @!P0 SYNCS.PHASECHK.TRANS64 P0, [R0+URZ], R3 ;  /* 0x00000003000085a7 */ /* 0x000ea400080010ff */
[----:B--2---:R-:W-:Y:S05]  /*a2b0*/  @!P0 BRA `(.L_x_198) ;  /* 0xfffffffc00f08947 */ /* 0x004fea000383ffff */
[----:B------:R-:W-:Y:S05]  /*a2c0*/  BRA `(.L_x_199) ;  /* 0xffffff8c00b07947 */ /* 0x000fea000383ffff */
.L_x_59:
[----:B----4-:R-:W-:-:S07]  /*a2d0*/  MOV R0, UR5 ;  /* 0x0000000500007c02 */ /* 0x010fce0008000f00 */
.L_x_200:
[----:B-1----:R1:W2:Y:S02]  /*a2e0*/  SYNCS.PHASECHK.TRANS64.TRYWAIT P0, [R0+URZ], R3 ;  /* 0x00000003000075a7 */ /* 0x0022a400080011ff */
[----:B--2---:R-:W-:Y:S05]  /*a2f0*/  @!P0 NANOSLEEP.SYNCS 0x989680 ;  /* 0x009896800000895d */ /* 0x004fea0003900000 */
[----:B------:R-:W2:Y:S02]  /*a300*/  @!P0 SYNCS.PHASECHK.TRANS64 P0, [R0+URZ], R3 ;  /* 0x00000003000085a7 */ /* 0x000ea400080010ff */
[----:B--2---:R-:W-:Y:S05]  /*a310*/  @!P0 BRA `(.L_x_200) ;  /* 0xfffffffc00f08947 */ /* 0x004fea000383ffff */
[----:B------:R-:W-:Y:S05]  /*a320*/  BRA `(.L_x_201) ;  /* 0xffffff8c00bc7947 */ /* 0x000fea000383ffff */
.L_x_62:
[----:B-1----:R1:W2:Y:S02]  /*a330*/  SYNCS.PHASECHK.TRANS64.TRYWAIT P0, [R0+URZ+0x230], R4 ;  /* 0x00023004000075a7 */ /* 0x0022a400080011ff */
[----:B--2---:R-:W-:Y:S05]  /*a340*/  @!P0 NANOSLEEP.SYNCS 0x989680 ;  /* 0x009896800000895d */ /* 0x004fea0003900000 */
[----:B------:R-:W2:Y:S02]  /*a350*/  @!P0 SYNCS.PHASECHK.TRANS64 P0, [R0+URZ+0x230], R4 ;  /* 0x00023004000085a7 */ /* 0x000ea400080010ff */
[----:B--2---:R-:W-:Y:S05]  /*a360*/  @!P0 BRA `(.L_x_62) ;  /* 0xfffffffc00f08947 */ /* 0x004fea000383ffff */
[----:B------:R-:W-:Y:S05]  /*a370*/  BRA `(.L_x_202) ;  /* 0xffffff9000187947 */ /* 0x000fea000383ffff */
.L_x_63:
[----:B------:R-:W-:-:S07]  /*a380*/  MOV R0, UR5 ;  /* 0x0000000500007c02 */ /* 0x000fce0008000f00 */
.L_x_203:
[----:B-1----:R1:W2:Y:S02]  /*a390*/  SYNCS.PHASECHK.TRANS64.TRYWAIT P0, [R0+URZ+0x1e0], R5 ;  /* 0x0001e005000075a7 */ /* 0x0022a400080011ff */
[----:B--2---:R-:W-:Y:S05]  /*a3a0*/  @!P0 NANOSLEEP.SYNCS 0x989680 ;  /* 0x009896800000895d */ /* 0x004fea0003900000 */
[----:B------:R-:W2:Y:S02]  /*a3b0*/  @!P0 SYNCS.PHASECHK.TRANS64 P0, [R0+URZ+0x1e0], R5 ;  /* 0x0001e005000085a7 */ /* 0x000ea400080010ff */
[----:B--2---:R-:W-:Y:S05]  /*a3c0*/  @!P0 BRA `(.L_x_203) ;  /* 0xfffffffc00f08947 */ /* 0x004fea000383ffff */
[----:B------:R-:W-:Y:S05]  /*a3d0*/  BRA `(.L_x_204) ;  /* 0xffffff9000287947 */ /* 0x000fea000383ffff */
.L_x_64:
[----:B-1----:R1:W2:Y:S02]  /*a3e0*/  SYNCS.PHASECHK.TRANS64.TRYWAIT P1, [R0+URZ+0x1d0], R4 ;  /* 0x0001d004000075a7 */ /* 0x0022a400080211ff */
[----:B--2---:R-:W-:Y:S05]  /*a3f0*/  @!P1 NANOSLEEP.SYNCS 0x989680 ;  /* 0x009896800000995d */ /* 0x004fea0003900000 */
[----:B------:R-:W2:Y:S02]  /*a400*/  @!P1 SYNCS.PHASECHK.TRANS64 P1, [R0+URZ+0x1d0], R4 ;  /* 0x0001d004000095a7 */ /* 0x000ea400080210ff */
[----:B--2---:R-:W-:Y:S05]  /*a410*/  @!P1 BRA `(.L_x_64) ;  /* 0xfffffffc00f09947 */ /* 0x004fea000383ffff */
[----:B------:R-:W-:Y:S05]  /*a420*/  BRA `(.L_x_205) ;  /* 0xffffff9000587947 */ /* 0x000fea000383ffff */
.L_x_67:
[----:B------:R-:W-:-:S07]  /*a430*/  MOV R0, UR5 ;  /* 0x0000000500007c02 */ /* 0x000fce0008000f00 */
.L_x_206:
[----:B-1----:R1:W2:Y:S02]  /*a440*/  SYNCS.PHASECHK.TRANS64.TRYWAIT P0, [R0+URZ+0x1e0], R2 ;  /* 0x0001e002000075a7 */ /* 0x0022a400080011ff */
[----:B--2---:R-:W-:Y:S05]  /*a450*/  @!P0 NANOSLEEP.SYNCS 0x989680 ;  /* 0x009896800000895d */ /* 0x004fea0003900000 */
[----:B------:R-:W2:Y:S02]  /*a460*/  @!P0 SYNCS.PHASECHK.TRANS64 P0, [R0+URZ+0x1e0], R2 ;  /* 0x0001e002000085a7 */ /* 0x000ea400080010ff */
[----:B--2---:R-:W-:Y:S05]  /*a470*/  @!P0 BRA `(.L_x_206) ;  /* 0xfffffffc00f08947 */ /* 0x004fea000383ffff */
[----:B------:R-:W-:Y:S05]  /*a480*/  BRA `(.L_x_66) ;  /* 0xffffff9000ac7947 */ /* 0x000fea000383ffff */
.L_x_74:
[----:B-1----:R1:W2:Y:S02]  /*a490*/  SYNCS.PHASECHK.TRANS64.TRYWAIT P1, [R0+URZ+0x1d0], R2 ;  /* 0x0001d002000075a7 */ /* 0x0022a400080211ff */
[----:B--2---:R-:W-:Y:S05]  /*a4a0*/  @!P1 NANOSLEEP.SYNCS 0x989680 ;  /* 0x009896800000995d */ /* 0x004fea0003900000 */
[----:B------:R-:W2:Y:S02]  /*a4b0*/  @!P1 SYNCS.PHASECHK.TRANS64 P1, [R0+URZ+0x1d0], R2 ;  /* 0x0001d002000095a7 */ /* 0x000ea400080210ff */
[----:B--2---:R-:W-:Y:S05]  /*a4c0*/  @!P1 BRA `(.L_x_74) ;  /* 0xfffffffc00f09947 */ /* 0x004fea000383ffff */
[----:B------:R-:W-:Y:S05]  /*a4d0*/  BRA `(.L_x_207) ;  /* 0xffffff9800047947 */ /* 0x000fea000383ffff */
.L_x_75:
[----:B------:R-:W-:-:S07]  /*a4e0*/  MOV R2, UR9 ;  /* 0x0000000900027c02 */ /* 0x000fce0008000f00 */
.L_x_208:
[----:B-1----:R1:W2:Y:S02]  /*a4f0*/  SYNCS.PHASECHK.TRANS64.TRYWAIT P0, [R2+URZ+0x210], R0 ;  /* 0x00021000020075a7 */ /* 0x0022a400080011ff */
[----:B--2---:R-:W-:Y:S05]  /*a500*/  @!P0 NANOSLEEP.SYNCS 0x989680 ;  /* 0x009896800000895d */ /* 0x004fea0003900000 */
[----:B------:R-:W2:Y:S02]  /*a510*/  @!P0 SYNCS.PHASECHK.TRANS64 P0, [R2+URZ+0x210], R0 ;  /* 0x00021000020085a7 */ /* 0x000ea400080010ff */
[----:B--2---:R-:W-:Y:S05]  /*a520*/  @!P0 BRA `(.L_x_208) ;  /* 0xfffffffc00f08947 */ /* 0x004fea000383ffff */
[----:B------:R-:W-:Y:S05]  /*a530*/  BRA `(.L_x_209) ;  /* 0xffffff9800387947 */ /* 0x000fea000383ffff */
.L_x_78:
[----:B------:R-:W-:Y:S07]  /*a540*/  MOV R0, UR7 ;  /* 0x0000000700007c02 */ /* 0x000fee0008000f00 */
.L_x_210:
[----:B-1----:R1:W2:Y:S02]  /*a550*/  SYNCS.PHASECHK.TRANS64.TRYWAIT P0, [R0+URZ], R2 ;  /* 0x00000002000075a7 */ /* 0x0022a400080011ff */
[----:B--2---:R-:W-:Y:S05]  /*a560*/  @!P0 NANOSLEEP.SYNCS 0x989680 ;  /* 0x009896800000895d */ /* 0x004fea0003900000 */
[----:B------:R-:W2:Y:S02]  /*a570*/  @!P0 SYNCS.PHASECHK.TRANS64 P0, [R0+URZ], R2 ;  /* 0x00000002000085a7 */ /* 0x000ea400080010ff */
[----:B--2---:R-:W-:Y:S05]  /*a580*/  @!P0 BRA `(.L_x_210) ;  /* 0xfffffffc00f08947 */ /* 0x004fea000383ffff */
[----:B------:R-:W-:Y:S05]  /*a590*/  BRA `(.L_x_77) ;  /* 0xffffff9800587947 */ /* 0x000fea000383ffff */
.L_x_81:
[----:B------:R-:W-:-:S07]  /*a5a0*/  MOV R0, UR5 ;  /* 0x0000000500007c02 */ /* 0x000fce0008000f00 */
.L_x_211:
[----:B--2---:R2:W3:Y:S02]  /*a5b0*/  SYNCS.PHASECHK.TRANS64.TRYWAIT P0, [R0+URZ], R2 ;  /* 0x00000002000075a7 */ /* 0x0044e400080011ff */
[----:B---3--:R-:W-:Y:S05]  /*a5c0*/  @!P0 NANOSLEEP.SYNCS 0x989680 ;  /* 0x009896800000895d */ /* 0x008fea0003900000 */
[----:B------:R-:W3:Y:S02]  /*a5d0*/  @!P0 SYNCS.PHASECHK.TRANS64 P0, [R0+URZ], R2 ;  /* 0x00000002000085a7 */ /* 0x000ee400080010ff */
[----:B---3--:R-:W-:Y:S05]  /*a5e0*/  @!P0 BRA `(.L_x_211) ;  /* 0xfffffffc00f08947 */ /* 0x008fea000383ffff */
[----:B------:R-:W-:Y:S05]  /*a5f0*/  BRA `(.L_x_212) ;  /* 0xffffff9800f87947 */ /* 0x000fea000383ffff */
.L_x_82:
[----:B------:R-:W-:-:S07]  /*a600*/  MOV R0, UR5 ;  /* 0x0000000500007c02 */ /* 0x000fce0008000f00 */
.L_x_213:
[----:B--2---:R2:W3:Y:S02]  /*a610*/  SYNCS.PHASECHK.TRANS64.TRYWAIT P0, [R0+URZ], R3 ;  /* 0x00000003000075a7 */ /* 0x0044e400080011ff */
[----:B---3--:R-:W-:Y:S05]  /*a620*/  @!P0 NANOSLEEP.SYNCS 0x989680 ;  /* 0x009896800000895d */ /* 0x008fea0003900000 */
[----:B------:R-:W3:Y:S02]  /*a630*/  @!P0 SYNCS.PHASECHK.TRANS64 P0, [R0+URZ], R3 ;  /* 0x00000003000085a7 */ /* 0x000ee400080010ff */
[----:B---3--:R-:W-:Y:S05]  /*a640*/  @!P0 BRA `(.L_x_213) ;  /* 0xfffffffc00f08947 */ /* 0x008fea000383ffff */
[----:B------:R-:W-:Y:S05]  /*a650*/  BRA `(.L_x_214) ;  /* 0xffffff9c00047947 */ /* 0x000fea000383ffff */
.L_x_83:
[----:B------:R-:W-:-:S07]  /*a660*/  MOV R0, UR5 ;  /* 0x0000000500007c02 */ /* 0x000fce0008000f00 */
.L_x_215:
[----:B--2---:R2:W3:Y:S02]  /*a670*/  SYNCS.PHASECHK.TRANS64.TRYWAIT P0, [R0+URZ], R3 ;  /* 0x00000003000075a7 */ /* 0x0044e400080011ff */
[----:B---3--:R-:W-:Y:S05]  /*a680*/  @!P0 NANOSLEEP.SYNCS 0x989680 ;  /* 0x009896800000895d */ /* 0x008fea0003900000 */
[----:B------:R-:W3:Y:S02]  /*a690*/  @!P0 SYNCS.PHASECHK.TRANS64 P0, [R0+URZ], R3 ;  /* 0x00000003000085a7 */ /* 0x000ee400080010ff */
[----:B---3--:R-:W-:Y:S05]  /*a6a0*/  @!P0 BRA `(.L_x_215) ;  /* 0xfffffffc00f08947 */ /* 0x008fea000383ffff */
[----:B------:R-:W-:Y:S05]  /*a6b0*/  BRA `(.L_x_216) ;  /* 0xffffff9c00107947 */ /* 0x000fea000383ffff */
.L_x_84:
[----:B--2---:R-:W-:-:S07]  /*a6c0*/  MOV R0, UR7 ;  /* 0x0000000700007c02 */ /* 0x004fce0008000f00 */
.L_x_217:
[----:B--2---:R2:W3:Y:S02]  /*a6d0*/  SYNCS.PHASECHK.TRANS64.TRYWAIT P0, [R0+URZ], R2 ;  /* 0x00000002000075a7 */ /* 0x0044e400080011ff */
[----:B---3--:R-:W-:Y:S05]  /*a6e0*/  @!P0 NANOSLEEP.SYNCS 0x989680 ;  /* 0x009896800000895d */ /* 0x008fea0003900000 */
[----:B------:R-:W3:Y:S02]  /*a6f0*/  @!P0 SYNCS.PHASECHK.TRANS64 P0, [R0+URZ], R2 ;  /* 0x00000002000085a7 */ /* 0x000ee400080010ff */
[----:B---3--:R-:W-:Y:S05]  /*a700*/  @!P0 BRA `(.L_x_217) ;  /* 0xfffffffc00f08947 */ /* 0x008fea000383ffff */
[----:B------:R-:W-:Y:S05]  /*a710*/  BRA `(.L_x_218) ;  /* 0xffffff9c001c7947 */ /* 0x000fea000383ffff */
.L_x_89:
[----:B--2---:R2:W3:Y:S02]  /*a720*/  SYNCS.PHASECHK.TRANS64.TRYWAIT P0, [R0+URZ+0x1d0], R2 ;  /* 0x0001d002000075a7 */ /* 0x0044e400080011ff */
[----:B---3--:R-:W-:Y:S05]  /*a730*/  @!P0 NANOSLEEP.SYNCS 0x989680 ;  /* 0x009896800000895d */ /* 0x008fea0003900000 */
[----:B------:R-:W3:Y:S02]  /*a740*/  @!P0 SYNCS.PHASECHK.TRANS64 P0, [R0+URZ+0x1d0], R2 ;  /* 0x0001d002000085a7 */ /* 0x000ee400080010ff */
[----:B---3--:R-:W-:Y:S05]  /*a750*/  @!P0 BRA `(.L_x_89) ;  /* 0xfffffffc00f08947 */ /* 0x008fea000383ffff */
[----:B------:R-:W-:Y:S05]  /*a760*/  BRA `(.L_x_219) ;  /* 0xffffffa000287947 */ /* 0x000fea000383ffff */
.L_x_92:
[----:B------:R-:W-:Y:S07]  /*a770*/  MOV R0, UR7 ;  /* 0x0000000700007c02 */ /* 0x000fee0008000f00 */
.L_x_220:
[----:B--2---:R2:W3:Y:S02]  /*a780*/  SYNCS.PHASECHK.TRANS64.TRYWAIT P0, [R0+URZ+0x1c8], R2 ;  /* 0x0001c802000075a7 */ /* 0x0044e400080011ff */
[----:B---3--:R-:W-:Y:S05]  /*a790*/  @!P0 NANOSLEEP.SYNCS 0x989680 ;  /* 0x009896800000895d */ /* 0x008fea0003900000 */
[----:B------:R-:W3:Y:S02]  /*a7a0*/  @!P0 SYNCS.PHASECHK.TRANS64 P0, [R0+URZ+0x1c8], R2 ;  /* 0x0001c802000085a7 */ /* 0x000ee400080010ff */
[----:B---3--:R-:W-:Y:S05]  /*a7b0*/  @!P0 BRA `(.L_x_220) ;  /* 0xfffffffc00f08947 */ /* 0x008fea000383ffff */
[----:B------:R-:W-:Y:S05]  /*a7c0*/  BRA `(.L_x_91) ;  /* 0xffffffa400087947 */ /* 0x000fea000383ffff */
.L_x_95:
[----:B------:R-:W-:Y:S07]  /*a7d0*/  MOV R0, UR7 ;  /* 0x0000000700007c02 */ /* 0x000fee0008000f00 */
.L_x_221:
[----:B-1----:R1:W2:Y:S02]  /*a7e0*/  SYNCS.PHASECHK.TRANS64.TRYWAIT P0, [R0+URZ+0x1a0], R14 ;  /* 0x0001a00e000075a7 */ /* 0x0022a400080011ff */
[----:B--2---:R-:W-:Y:S05]  /*a7f0*/  @!P0 NANOSLEEP.SYNCS 0x989680 ;  /* 0x009896800000895d */ /* 0x004fea0003900000 */
[----:B------:R-:W2:Y:S02]  /*a800*/  @!P0 SYNCS.PHASECHK.TRANS64 P0, [R0+URZ+0x1a0], R14 ;  /* 0x0001a00e000085a7 */ /* 0x000ea400080010ff */
[----:B--2---:R-:W-:Y:S05]  /*a810*/  @!P0 BRA `(.L_x_221) ;  /* 0xfffffffc00f08947 */ /* 0x004fea000383ffff */
[----:B------:R-:W-:Y:S05]  /*a820*/  BRA `(.L_x_222) ;  /* 0xffffffa400807947 */ /* 0x000fea000383ffff */
.L_x_96:
[----:B------:R-:W-:Y:S07]  /*a830*/  MOV R0, UR7 ;  /* 0x0000000700007c02 */ /* 0x000fee0008000f00 */
.L_x_223:
[----:B-1----:R1:W2:Y:S02]  /*a840*/  SYNCS.PHASECHK.TRANS64.TRYWAIT P0, [R0+URZ+0x1a8], R14 ;  /* 0x0001a80e000075a7 */ /* 0x0022a400080011ff */
[----:B--2---:R-:W-:Y:S05]  /*a850*/  @!P0 NANOSLEEP.SYNCS 0x989680 ;  /* 0x009896800000895d */ /* 0x004fea0003900000 */
[----:B------:R-:W2:Y:S02]  /*a860*/  @!P0 SYNCS.PHASECHK.TRANS64 P0, [R0+URZ+0x1a8], R14 ;  /* 0x0001a80e000085a7 */ /* 0x000ea400080010ff */
[----:B--2---:R-:W-:Y:S05]  /*a870*/  @!P0 BRA `(.L_x_223) ;  /* 0xfffffffc00f08947 */ /* 0x004fea000383ffff */
[----:B------:R-:W-:Y:S05]  /*a880*/  BRA `(.L_x_224) ;  /* 0xffffffa400b87947 */ /* 0x000fea000383ffff */
.L_x_97:
[----:B------:R-:W-:Y:S07]  /*a890*/  MOV R0, UR7 ;  /* 0x0000000700007c02 */ /* 0x000fee0008000f00 */
.L_x_225:
[----:B-1----:R1:W2:Y:S02]  /*a8a0*/  SYNCS.PHASECHK.TRANS64.TRYWAIT P0, [R0+URZ+0x1b0], R14 ;  /* 0x0001b00e000075a7 */ /* 0x0022a400080011ff */
[----:B--2---:R-:W-:Y:S05]  /*a8b0*/  @!P0 NANOSLEEP.SYNCS 0x989680 ;  /* 0x009896800000895d */ /* 0x004fea0003900000 */
[----:B------:R-:W2:Y:S02]  /*a8c0*/  @!P0 SYNCS.PHASECHK.TRANS64 P0, [R0+URZ+0x1b0], R14 ;  /* 0x0001b00e000085a7 */ /* 0x000ea400080010ff */
[----:B--2---:R-:W-:Y:S05]  /*a8d0*/  @!P0 BRA `(.L_x_225) ;  /* 0xfffffffc00f08947 */ /* 0x004fea000383ffff */
[----:B------:R-:W-:Y:S05]  /*a8e0*/  BRA `(.L_x_226) ;  /* 0xffffffa400fc7947 */ /* 0x000fea000383ffff */
.L_x_98:
[----:B------:R-:W-:Y:S07]  /*a8f0*/  MOV R0, UR7 ;  /* 0x0000000700007c02 */ /* 0x000fee0008000f00 */
.L_x_227:
[----:B-1----:R1:W2:Y:S02]  /*a900*/  SYNCS.PHASECHK.TRANS64.TRYWAIT P0, [R0+URZ+0x1b8], R14 ;  /* 0x0001b80e000075a7 */ /* 0x0022a400080011ff */
[----:B--2---:R-:W-:Y:S05]  /*a910*/  @!P0 NANOSLEEP.SYNCS 0x989680 ;  /* 0x009896800000895d */ /* 0x004fea0003900000 */
[----:B------:R-:W2:Y:S02]  /*a920*/  @!P0 SYNCS.PHASECHK.TRANS64 P0, [R0+URZ+0x1b8], R14 ;  /* 0x0001b80e000085a7 */ /* 0x000ea400080010ff */
[----:B--2---:R-:W-:Y:S05]  /*a930*/  @!P0 BRA `(.L_x_227) ;  /* 0xfffffffc00f08947 */ /* 0x004fea000383ffff */
[----:B------:R-:W-:Y:S05]  /*a940*/  BRA `(.L_x_228) ;  /* 0xffffffa800807947 */ /* 0x000fea000383ffff */
.L_x_100:
[----:B------:R-:W-:-:S07]  /*a950*/  MOV R0, UR7 ;  /* 0x0000000700007c02 */ /* 0x000fce0008000f00 */
.L_x_229:
[----:B-1----:R1:W3:Y:S02]  /*a960*/  SYNCS.PHASECHK.TRANS64.TRYWAIT P0, [R0+URZ+0x1a0], R2 ;  /* 0x0001a002000075a7 */ /* 0x0022e400080011ff */
[----:B---3--:R-:W-:Y:S05]  /*a970*/  @!P0 NANOSLEEP.SYNCS 0x989680 ;  /* 0x009896800000895d */ /* 0x008fea0003900000 */
[----:B------:R-:W3:Y:S02]  /*a980*/  @!P0 SYNCS.PHASECHK.TRANS64 P0, [R0+URZ+0x1a0], R2 ;  /* 0x0001a002000085a7 */ /* 0x000ee400080010ff */
[----:B---3--:R-:W-:Y:S05]  /*a990*/  @!P0 BRA `(.L_x_229) ;  /* 0xfffffffc00f08947 */ /* 0x008fea000383ffff */
[----:B------:R-:W-:Y:S05]  /*a9a0*/  BRA `(.L_x_230) ;  /* 0xffffffa800f07947 */ /* 0x000fea000383ffff */
.L_x_101:
[----:B-1----:R-:W-:-:S07]  /*a9b0*/  MOV R0, UR7 ;  /* 0x0000000700007c02 */ /* 0x002fce0008000f00 */
.L_x_231:
[----:B-1----:R1:W3:Y:S02]  /*a9c0*/  SYNCS.PHASECHK.TRANS64.TRYWAIT P0, [R0+URZ+0x1a8], R2 ;  /* 0x0001a802000075a7 */ /* 0x0022e400080011ff */
[----:B---3--:R-:W-:Y:S05]  /*a9d0*/  @!P0 NANOSLEEP.SYNCS 0x989680 ;  /* 0x009896800000895d */ /* 0x008fea0003900000 */
[----:B------:R-:W3:Y:S02]  /*a9e0*/  @!P0 SYNCS.PHASECHK.TRANS64 P0, [R0+URZ+0x1a8], R2 ;  /* 0x0001a802000085a7 */ /* 0x000ee400080010ff */
[----:B---3--:R-:W-:Y:S05]  /*a9f0*/  @!P0 BRA `(.L_x_231) ;  /* 0xfffffffc00f08947 */ /* 0x008fea000383ffff */
[----:B------:R-:W-:Y:S05]  /*aa00*/  BRA `(.L_x_232) ;  /* 0xffffffa800e07947 */ /* 0x000fea000383ffff */
.L_x_102:
[----:B-1----:R-:W-:-:S07]  /*aa10*/  MOV R0, UR7 ;  /* 0x0000000700007c02 */ /* 0x002fce0008000f00 */
.L_x_233:
[----:B-1----:R1:W3:Y:S02]  /*aa20*/  SYNCS.PHASECHK.TRANS64.TRYWAIT P0, [R0+URZ+0x1b0], R2 ;  /* 0x0001b002000075a7 */ /* 0x0022e400080011ff */
[----:B---3--:R-:W-:Y:S05]  /*aa30*/  @!P0 NANOSLEEP.SYNCS 0x989680 ;  /* 0x009896800000895d */ /* 0x008fea0003900000 */
[----:B------:R-:W3:Y:S02]  /*aa40*/  @!P0 SYNCS.PHASECHK.TRANS64 P0, [R0+URZ+0x1b0], R2 ;  /* 0x0001b002000085a7 */ /* 0x000ee400080010ff */
[----:B---3--:R-:W-:Y:S05]  /*aa50*/  @!P0 BRA `(.L_x_233) ;  /* 0xfffffffc00f08947 */ /* 0x008fea000383ffff */
[----:B------:R-:W-:Y:S05]  /*aa60*/  BRA `(.L_x_234) ;  /* 0xffffffa800d07947 */ /* 0x000fea000383ffff */
.L_x_104:
[----:B--2---:R2:W4:Y:S02]  /*aa70*/  SYNCS.PHASECHK.TRANS64.TRYWAIT P0, [R0+URZ+0x1d0], R2 ;  /* 0x0001d002000075a7 */ /* 0x00452400080011ff */
[----:B----4-:R-:W-:Y:S05]  /*aa80*/  @!P0 NANOSLEEP.SYNCS 0x989680 ;  /* 0x009896800000895d */ /* 0x010fea0003900000 */
[----:B------:R-:W4:Y:S02]  /*aa90*/  @!P0 SYNCS.PHASECHK.TRANS64 P0, [R0+URZ+0x1d0], R2 ;  /* 0x0001d002000085a7 */ /* 0x000f2400080010ff */
[----:B----4-:R-:W-:Y:S05]  /*aaa0*/  @!P0 BRA `(.L_x_104) ;  /* 0xfffffffc00f08947 */ /* 0x010fea000383ffff */
[----:B------:R-:W-:Y:S05]  /*aab0*/  BRA `(.L_x_235) ;  /* 0xffffffac00987947 */ /* 0x000fea000383ffff */
.L_x_115:
[----:B-1----:R-:W-:Y:S04]  /*aac0*/  MOV R2, UR48 ;  /* 0x0000003000027c02 */ /* 0x002fe80008000f00 */
[----:B------:R1:W3:Y:S03]  /*aad0*/  SYNCS.PHASECHK.TRANS64.TRYWAIT P1, [R2+URZ+0x180], R3 ;  /* 0x00018003020075a7 */ /* 0x0002e600080211ff */
[----:B---3--:R-:W-:Y:S05]  /*aae0*/  @!P1 NANOSLEEP.SYNCS 0x989680 ;  /* 0x009896800000995d */ /* 0x008fea0003900000 */
[----:B------:R-:W3:Y:S02]  /*aaf0*/  @!P1 SYNCS.PHASECHK.TRANS64 P1, [R2+URZ+0x180], R3 ;  /* 0x00018003020095a7 */ /* 0x000ee400080210ff */
[----:B---3--:R-:W-:Y:S05]  /*ab00*/  @!P1 BRA `(.L_x_115) ;  /* 0xfffffffc00ec9947 */ /* 0x008fea000383ffff */
[----:B------:R-:W-:Y:S05]  /*ab10*/  BRA `(.L_x_114) ;  /* 0xffffffb800a47947 */ /* 0x000fea000383ffff */
.L_x_117:
[----:B-1----:R1:W4:Y:S02]  /*ab20*/  SYNCS.PHASECHK.TRANS64.TRYWAIT P0, [R64+URZ+0x1f0], R0 ;  /* 0x0001f000400075a7 */ /* 0x00232400080011ff */
[----:B----4-:R-:W-:Y:S05]  /*ab30*/  @!P0 NANOSLEEP.SYNCS 0x989680 ;  /* 0x009896800000895d */ /* 0x010fea0003900000 */
[----:B------:R-:W4:Y:S02]  /*ab40*/  @!P0 SYNCS.PHASECHK.TRANS64 P0, [R64+URZ+0x1f0], R0 ;  /* 0x0001f000400085a7 */ /* 0x000f2400080010ff */
[----:B----4-:R-:W-:Y:S05]  /*ab50*/  @!P0 BRA `(.L_x_117) ;  /* 0xfffffffc00f08947 */ /* 0x010fea000383ffff */
[----:B------:R-:W-:Y:S05]  /*ab60*/  BRA `(.L_x_116) ;  /* 0xffffffb800cc7947 */ /* 0x000fea000383ffff */
.L_x_126:
[----:B--2---:R2:W4:Y:S02]  /*ab70*/  SYNCS.PHASECHK.TRANS64.TRYWAIT P0, [R2+URZ+0x180], R0 ;  /* 0x00018000020075a7 */ /* 0x00452400080011ff */
[----:B----4-:R-:W-:Y:S05]  /*ab80*/  @!P0 NANOSLEEP.SYNCS 0x989680 ;  /* 0x009896800000895d */ /* 0x010fea0003900000 */
[----:B------:R-:W4:Y:S02]  /*ab90*/  @!P0 SYNCS.PHASECHK.TRANS64 P0, [R2+URZ+0x180], R0 ;  /* 0x00018000020085a7 */ /* 0x000f2400080010ff */
[----:B----4-:R-:W-:Y:S05]  /*aba0*/  @!P0 BRA `(.L_x_126) ;  /* 0xfffffffc00f08947 */ /* 0x010fea000383ffff */
[----:B------:R-:W-:Y:S05]  /*abb0*/  BRA `(.L_x_125) ;  /* 0xffffffc400a87947 */ /* 0x000fea000383ffff */
.L_x_134:
[----:B--2---:R2:W4:Y:S02]  /*abc0*/  SYNCS.PHASECHK.TRANS64.TRYWAIT P0, [R0+URZ+0x180], R6 ;  /* 0x00018006000075a7 */ /* 0x00452400080011ff */
[----:B----4-:R-:W-:Y:S05]  /*abd0*/  @!P0 NANOSLEEP.SYNCS 0x989680 ;  /* 0x009896800000895d */ /* 0x010fea0003900000 */
[----:B------:R-:W4:Y:S02]  /*abe0*/  @!P0 SYNCS.PHASECHK.TRANS64 P0, [R0+URZ+0x180], R6 ;  /* 0x00018006000085a7 */ /* 0x000f2400080010ff */
[----:B----4-:R-:W-:Y:S05]  /*abf0*/  @!P0 BRA `(.L_x_134) ;  /* 0xfffffffc00f08947 */ /* 0x010fea000383ffff */
[----:B------:R-:W-:Y:S05]  /*ac00*/  BRA `(.L_x_133) ;  /* 0xffffffd000a87947 */ /* 0x000fea000383ffff */
.L_x_142:
[----:B--2---:R2:W4:Y:S02]  /*ac10*/  SYNCS.PHASECHK.TRANS64.TRYWAIT P0, [R0+URZ+0x180], R5 ;  /* 0x00018005000075a7 */ /* 0x00452400080011ff */
[----:B----4-:R-:W-:Y:S05]  /*ac20*/  @!P0 NANOSLEEP.SYNCS 0x989680 ;  /* 0x009896800000895d */ /* 0x010fea0003900000 */
[----:B------:R-:W4:Y:S02]  /*ac30*/  @!P0 SYNCS.PHASECHK.TRANS64 P0, [R0+URZ+0x180], R5 ;  /* 0x00018005000085a7 */ /* 0x000f2400080010ff */
[----:B----4-:R-:W-:Y:S05]  /*ac40*/  @!P0 BRA `(.L_x_142) ;  /* 0xfffffffc00f08947 */ /* 0x010fea000383ffff */
[----:B------:R-:W-:Y:S05]  /*ac50*/  BRA `(.L_x_141) ;  /* 0xffffffdc00a87947 */ /* 0x000fea000383ffff */
        .weak           $__internal_0_$__cuda_sm10x_tcgen05_guardrail_trap_col_being_dealloced_not_returned_by_alloc
        .type           $__internal_0_$__cuda_sm10x_tcgen05_guardrail_trap_col_being_dealloced_not_returned_by_alloc,@function
        .size           $__internal_0_$__cuda_sm10x_tcgen05_guardrail_trap_col_being_dealloced_not_returned_by_alloc,($__internal_1_$__cuda_sm10x_tcgen05_guardrail_trap_phase_invalid_during_alloc - $__internal_0_$__cuda_sm10x_tcgen05_guardrail_trap_col_being_dealloced_not_returned_by_alloc)
$__internal_0_$__cuda_sm10x_tcgen05_guardrail_trap_col_being_dealloced_not_returned_by_alloc:
[----:B------:R-:W-:Y:S05]  /*ac60*/  BPT.TRAP 0x1 ;  /* 0x000000040000795c */ /* 0x000fea0000300000 */
[----:B------:R-:W-:-:S04]  /*ac70*/  HFMA2 R3, -RZ, RZ, 0, 0 ;  /* 0x00000000ff037431 */ /* 0x000fc800000001ff */
[----:B------:R-:W-:Y:S05]  /*ac80*/  RET.REL.NODEC R2 `(_ZN7cutlass13device_kernelINS_4gemm6kernel13GemmUniversalIN4cute5tupleIJiiiiEEENS1_10collective13CollectiveMmaINS1_35MainloopSm100TmaUmmaWarpSpecializedILi24ELi2ELi4ENS5_IJNS4_1CILi1EEESB_SB_EEEEENS5_IJNSA_ILi128EEESE_NSA_ILi16EEEEEENS_10bfloat16_tENS5_IJlSB_lEEESH_SI_NS4_8TiledMMAINS4_8MMA_AtomIJNS4_20SM100_MMA_F16BF16_SSISH_SH_fLi128ELi128ELNS4_4UMMA5MajorE0ELSN_0ELNSM_7ScaleInE0ELSO_0EEEEEENS4_6LayoutISC_NS5_IJNSA_ILi0EEESS_SS_EEEEENS5_IJNS4_10UnderscoreESV_SV_EEEEENS4_13SM90_TMA_LOADENS4_14ComposedLayoutINS4_7SwizzleILi1ELi4ELi3EEENS4_18smem_ptr_flag_bitsILi16EEENSR_INS5_IJNSA_ILi8EEESF_EEENS5_IJSF_SB_EEEEEEEvNS4_8identityESY_S18_vS19_EENS_8epilogue10collective18CollectiveEpilogueINS1B_23Sm100TmaWarpSpecializedILi4ELi2ELi32ELb1ELb0EEEJSG_NS5_IJNSR_ISE_SB_EENSR_INSA_ILi32EEESB_EEEEESH_SI_SH_SI_NS1B_6fusion15FusionCallbacksIS1F_NS1K_17LinearCombinationISH_fSH_fLNS_15FloatRoundStyleE2EEESG_S1J_JEEENS4_5SM1004TMEM4LOAD26SM100_TMEM_LOAD_32dp32b32xESY_NSZ_INS10_ILi2ELi4ELi3EEES13_NSR_INS5_IJS14_S1H_EEENS5_IJS1H_SB_EEEEEEENS4_39AutoVectorizingCopyWithAssumedAlignmentILi128EEENS4_14SM90_TMA_STOREES1Y_S20_S20_EEEvvEEEEvNT_6ParamsE) ;  /* 0xffffff5002dc7950 */ /* 0x000fea0003c3ffff */
        .weak           $__internal_1_$__cuda_sm10x_tcgen05_guardrail_trap_phase_invalid_during_alloc
        .type           $__internal_1_$__cuda_sm10x_tcgen05_guardrail_trap_phase_invalid_during_alloc,@function
        .size           $__internal_1_$__cuda_sm10x_tcgen05_guardrail_trap_phase_invalid_during_alloc,($__internal_2_$__cuda_sm10x_tcgen05_guardrail_trap_unallocated_columns_being_dealloced - $__internal_1_$__cuda_sm10x_tcgen05_guardrail_trap_phase_invalid_during_alloc)
$__internal_1_$__cuda_sm10x_tcgen05_guardrail_trap_phase_invalid_during_alloc:
[----:B------:R-:W-:Y:S05]  /*ac90*/  BPT.TRAP 0x1 ;  /* 0x000000040000795c */ /* 0x000fea0000300000 */
[----:B------:R-:W-:-:S04]  /*aca0*/  MOV R3, 0x0 ;  /* 0x0000000000037802 */ /* 0x000fc80000000f00 */
[----:B------:R-:W-:Y:S05]  /*acb0*/  RET.REL.NODEC R2 `(_ZN7cutlass13device_kernelINS_4gemm6kernel13GemmUniversalIN4cute5tupleIJiiiiEEENS1_10collective13CollectiveMmaINS1_35MainloopSm100TmaUmmaWarpSpecializedILi24ELi2ELi4ENS5_IJNS4_1CILi1EEESB_SB_EEEEENS5_IJNSA_ILi128EEESE_NSA_ILi16EEEEEENS_10bfloat16_tENS5_IJlSB_lEEESH_SI_NS4_8TiledMMAINS4_8MMA_AtomIJNS4_20SM100_MMA_F16BF16_SSISH_SH_fLi128ELi128ELNS4_4UMMA5MajorE0ELSN_0ELNSM_7ScaleInE0ELSO_0EEEEEENS4_6LayoutISC_NS5_IJNSA_ILi0EEESS_SS_EEEEENS5_IJNS4_10UnderscoreESV_SV_EEEEENS4_13SM90_TMA_LOADENS4_14ComposedLayoutINS4_7SwizzleILi1ELi4ELi3EEENS4_18smem_ptr_flag_bitsILi16EEENSR_INS5_IJNSA_ILi8EEESF_EEENS5_IJSF_SB_EEEEEEEvNS4_8identityESY_S18_vS19_EENS_8epilogue10collective18CollectiveEpilogueINS1B_23Sm100TmaWarpSpecializedILi4ELi2ELi32ELb1ELb0EEEJSG_NS5_IJNSR_ISE_SB_EENSR_INSA_ILi32EEESB_EEEEESH_SI_SH_SI_NS1B_6fusion15FusionCallbacksIS1F_NS1K_17LinearCombinationISH_fSH_fLNS_15FloatRoundStyleE2EEESG_S1J_JEEENS4_5SM1004TMEM4LOAD26SM100_TMEM_LOAD_32dp32b32xESY_NSZ_INS10_ILi2ELi4ELi3EEES13_NSR_INS5_IJS14_S1H_EEENS5_IJS1H_SB_EEEEEEENS4_39AutoVectorizingCopyWithAssumedAlignmentILi128EEENS4_14SM90_TMA_STOREES1Y_S20_S20_EEEvvEEEEvNT_6ParamsE) ;  /* 0xffffff5002d07950 */ /* 0x000fea0003c3ffff */
        .weak           $__internal_2_$__cuda_sm10x_tcgen05_guardrail_trap_unallocated_columns_being_dealloced
        .type           $__internal_2_$__cuda_sm10x_tcgen05_guardrail_trap_unallocated_columns_being_dealloced,@function
        .size           $__internal_2_$__cuda_sm10x_tcgen05_guardrail_trap_unallocated_columns_being_dealloced,(.L_x_237 - $__internal_2_$__cuda_sm10x_tcgen05_guardrail_trap_unallocated_columns_being_dealloced)
$__internal_2_$__cuda_sm10x_tcgen05_guardrail_trap_unallocated_columns_being_dealloced:
[----:B------:R-:W-:Y:S05]  /*acc0*/  BPT.TRAP 0x1 ;  /* 0x000000040000795c */ /* 0x000fea0000300000 */
[----:B------:R-:W-:-:S04]  /*acd0*/  HFMA2 R3, -RZ, RZ, 0, 0 ;  /* 0x00000000ff037431 */ /* 0x000fc800000001ff */
[----:B------:R-:W-:Y:S05]  /*ace0*/  RET.REL.NODEC R2 `(_ZN7cutlass13device_kernelINS_4gemm6kernel13GemmUniversalIN4cute5tupleIJiiiiEEENS1_10collective13CollectiveMmaINS1_35MainloopSm100TmaUmmaWarpSpecializedILi24ELi2ELi4ENS5_IJNS4_1CILi1EEESB_SB_EEEEENS5_IJNSA_ILi128EEESE_NSA_ILi16EEEEEENS_10bfloat16_tENS5_IJlSB_lEEESH_SI_NS4_8TiledMMAINS4_8MMA_AtomIJNS4_20SM100_MMA_F16BF16_SSISH_SH_fLi128ELi128ELNS4_4UMMA5MajorE0ELSN_0ELNSM_7ScaleInE0ELSO_0EEEEEENS4_6LayoutISC_NS5_IJNSA_ILi0EEESS_SS_EEEEENS5_IJNS4_10UnderscoreESV_SV_EEEEENS4_13SM90_TMA_LOADENS4_14ComposedLayoutINS4_7SwizzleILi1ELi4ELi3EEENS4_18smem_ptr_flag_bitsILi16EEENSR_INS5_IJNSA_ILi8EEESF_EEENS5_IJSF_SB_EEEEEEEvNS4_8identityESY_S18_vS19_EENS_8epilogue10collective18CollectiveEpilogueINS1B_23Sm100TmaWarpSpecializedILi4ELi2ELi32ELb1ELb0EEEJSG_NS5_IJNSR_ISE_SB_EENSR_INSA_ILi32EEESB_EEEEESH_SI_SH_SI_NS1B_6fusion15FusionCallbacksIS1F_NS1K_17LinearCombinationISH_fSH_fLNS_15FloatRoundStyleE2EEESG_S1J_JEEENS4_5SM1004TMEM4LOAD26SM100_TMEM_LOAD_32dp32b32xESY_NSZ_INS10_ILi2ELi4ELi3EEES13_NSR_INS5_IJS14_S1H_EEENS5_IJS1H_SB_EEEEEEENS4_39AutoVectorizingCopyWithAssumedAlignmentILi128EEENS4_14SM90_TMA_STOREES1Y_S20_S20_EEEvvEEEEvNT_6ParamsE) ;  /* 0xffffff5002c47950 */ /* 0x000fea0003c3ffff */
.L_x_236:
[----:B------:R-:W-:-:S00]  /*acf0*/  BRA `(.L_x_236) ;  /* 0xfffffffc00fc7947 */ /* 0x000fc0000383ffff */
[----:B------:R-:W-:-:S00]  /*ad00*/  NOP ;  /* 0x0000000000007918 */ /* 0x000fc00000000000 */
[----:B------:R-:W-:-:S00]  /*ad10*/  NOP ;  /* 0x0000000000007918 */ /* 0x000fc00000000000 */
[----:B------:R-:W-:-:S00]  /*ad20*/  NOP ;  /* 0x0000000000007918 */ /* 0x000fc00000000000 */
[----:B------:R-:W-:-:S00]  /*ad30*/  NOP ;  /* 0x0000000000007918 */ /* 0x000fc00000000000 */
[----:B------:R-:W-:-:S00]  /*ad40*/  NOP ;  /* 0x0000000000007918 */ /* 0x000fc00000000000 */
[----:B------:R-:W-:-:S00]  /*ad50*/  NOP ;  /* 0x0000000000007918 */ /* 0x000fc00000000000 */
[----:B------:R-:W-:-:S00]  /*ad60*/  NOP ;  /* 0x0000000000007918 */ /* 0x000fc00000000000 */
[----:B------:R-:W-:-:S00]  /*ad70*/  NOP ;  /* 0x0000000000007918 */ /* 0x000fc00000000000 */
.L_x_237:


//--------------------- .nv.global.init           --------------------------
	.section	.nv.global.init,"aw",@progbits
.nv.global.init:
	.type		$str$27,@object
	.size		$str$27,($str$28 - $str$27)
$str$27:
        /*0000*/ 	.byte	0x28, 0x61, 0x64, 0x64, 0x72, 0x65, 0x73, 0x73, 0x20, 0x26, 0x20, 0x6d, 0x61, 0x73, 0x6b, 0x29
        /*0010*/ 	.byte	0x20, 0x3d, 0x3d, 0x20, 0x30, 0x00
	.type		$str$28,@object
	.size		$str$28,($str$26 - $str$28)
$str$28:
        /*0016*/ 	.byte	0x2f, 0x74, 0x6d, 0x70, 0x2f, 0x63, 0x75, 0x74, 0x6c, 0x61, 0x73, 0x73, 0x5f, 0x73, 0x77, 0x65
        /*0026*/ 	.byte	0x65, 0x70, 0x5f, 0x73, 0x72, 0x63, 0x2f, 0x69, 0x6e, 0x63, 0x6c, 0x75, 0x64, 0x65, 0x2f, 0x63
        /*0036*/ 	.byte	0x75, 0x74, 0x65, 0x2f, 0x70, 0x6f, 0x69, 0x6e, 0x74, 0x65, 0x72, 0x5f, 0x66, 0x6c, 0x61, 0x67
        /*0046*/ 	.byte	0x67, 0x65, 0x64, 0x2e, 0x68, 0x70, 0x70, 0x00
	.type		$str$26,@object
	.size		$str$26,($str$25 - $str$26)
$str$26:
        /*004e*/ 	.byte	0x2f, 0x74, 0x6d, 0x70, 0x2f, 0x63, 0x75, 0x74, 0x6c, 0x61, 0x73, 0x73, 0x5f, 0x73, 0x77, 0x65
        /*005e*/ 	.byte	0x65, 0x70, 0x5f, 0x73, 0x72, 0x63, 0x2f, 0x69, 0x6e, 0x63, 0x6c, 0x75, 0x64, 0x65, 0x2f, 0x63
        /*006e*/ 	.byte	0x75, 0x74, 0x65, 0x2f, 0x61, 0x74, 0x6f, 0x6d, 0x2f, 0x63, 0x6f, 0x70, 0x79, 0x5f, 0x74, 0x72
        /*007e*/ 	.byte	0x61, 0x69, 0x74, 0x73, 0x5f, 0x73, 0x6d, 0x31, 0x30, 0x30, 0x2e, 0x68, 0x70, 0x70, 0x00
	.type		$str$25,@object
	.size		$str$25,(__unnamed_1 - $str$25)
$str$25:
        /*008d*/ 	.byte	0x28, 0x28, 0x75, 0x69, 0x6e, 0x74, 0x33, 0x32, 0x5f, 0x74, 0x28, 0x74, 0x68, 0x72, 0x65, 0x61
        /*009d*/ 	.byte	0x64, 0x49, 0x64, 0x78, 0x2e, 0x78, 0x29, 0x20, 0x2f, 0x20, 0x33, 0x32, 0x29, 0x20, 0x25, 0x20
        /*00ad*/ 	.byte	0x34, 0x29, 0x20, 0x3d, 0x3d, 0x20, 0x28, 0x28, 0x28, 0x74, 0x6d, 0x65, 0x6d, 0x5f, 0x61, 0x64
        /*00bd*/ 	.byte	0x64, 0x72, 0x20, 0x3e, 0x3e, 0x20, 0x31, 0x36, 0x29, 0x20, 0x2f, 0x20, 0x33, 0x32, 0x29, 0x20
        /*00cd*/ 	.byte	0x25, 0x20, 0x34, 0x29, 0x00
	.type		__unnamed_1,@object
	.size		__unnamed_1,(__unnamed_2 - __unnamed_1)
__unnamed_1:
        /*00d2*/ 	.byte	0x61, 0x75, 0x74, 0x6f, 0x20, 0x63, 0x75, 0x74, 0x65, 0x3a, 0x3a, 0x61, 0x73, 0x5f, 0x70, 0x6f
        /* <DEDUP_REMOVED lines=24> */
        /*0262*/ 	.byte	0x34, 0x30, 0x39, 0x36, 0x3e, 0x3e, 0x3e, 0x3e, 0x5d, 0x00
	.type		__unnamed_2,@object
	.size		__unnamed_2,(.L_2 - __unnamed_2)
__unnamed_2:
        /* <DEDUP_REMOVED lines=42> */
        /*050c*/ 	.byte	0x3e, 0x3e, 0x5d, 0x00
.L_2:


//--------------------- .nv.shared._ZN7cutlass13device_kernelINS_4gemm6kernel13GemmUniversalIN4cute5tupleIJiiiiEEENS1_10collective13CollectiveMmaINS1_35MainloopSm100TmaUmmaWarpSpecializedILi24ELi2ELi4ENS5_IJNS4_1CILi1EEESB_SB_EEEEENS5_IJNSA_ILi128EEESE_NSA_ILi16EEEEEENS_10bfloat16_tENS5_IJlSB_lEEESH_SI_NS4_8TiledMMAINS4_8MMA_AtomIJNS4_20SM100_MMA_F16BF16_SSISH_SH_fLi128ELi128ELNS4_4UMMA5MajorE0ELSN_0ELNSM_7ScaleInE0ELSO_0EEEEEENS4_6LayoutISC_NS5_IJNSA_ILi0EEESS_SS_EEEEENS5_IJNS4_10UnderscoreESV_SV_EEEEENS4_13SM90_TMA_LOADENS4_14ComposedLayoutINS4_7SwizzleILi1ELi4ELi3EEENS4_18smem_ptr_flag_bitsILi16EEENSR_INS5_IJNSA_ILi8EEESF_EEENS5_IJSF_SB_EEEEEEEvNS4_8identityESY_S18_vS19_EENS_8epilogue10collective18CollectiveEpilogueINS1B_23Sm100TmaWarpSpecializedILi4ELi2ELi32ELb1ELb0EEEJSG_NS5_IJNSR_ISE_SB_EENSR_INSA_ILi32EEESB_EEEEESH_SI_SH_SI_NS1B_6fusion15FusionCallbacksIS1F_NS1K_17LinearCombinationISH_fSH_fLNS_15FloatRoundStyleE2EEESG_S1J_JEEENS4_5SM1004TMEM4LOAD26SM100_TMEM_LOAD_32dp32b32xESY_NSZ_INS10_ILi2ELi4ELi3EEES13_NSR_INS5_IJS14_S1H_EEENS5_IJS1H_SB_EEEEEEENS4_39AutoVectorizingCopyWithAssumedAlignmentILi128EEENS4_14SM90_TMA_STOREES1Y_S20_S20_EEEvvEEEEvNT_6ParamsE --------------------------
	.section	.nv.shared._ZN7cutlass13device_kernelINS_4gemm6kernel13GemmUniversalIN4cute5tupleIJiiiiEEENS1_10collective13CollectiveMmaINS1_35MainloopSm100TmaUmmaWarpSpecializedILi24ELi2ELi4ENS5_IJNS4_1CILi1EEESB_SB_EEEEENS5_IJNSA_ILi128EEESE_NSA_ILi16EEEEEENS_10bfloat16_tENS5_IJlSB_lEEESH_SI_NS4_8TiledMMAINS4_8MMA_AtomIJNS4_20SM100_MMA_F16BF16_SSISH_SH_fLi128ELi128ELNS4_4UMMA5MajorE0ELSN_0ELNSM_7ScaleInE0ELSO_0EEEEEENS4_6LayoutISC_NS5_IJNSA_ILi0EEESS_SS_EEEEENS5_IJNS4_10UnderscoreESV_SV_EEEEENS4_13SM90_TMA_LOADENS4_14ComposedLayoutINS4_7SwizzleILi1ELi4ELi3EEENS4_18smem_ptr_flag_bitsILi16EEENSR_INS5_IJNSA_ILi8EEESF_EEENS5_IJSF_SB_EEEEEEEvNS4_8identityESY_S18_vS19_EENS_8epilogue10collective18CollectiveEpilogueINS1B_23Sm100TmaWarpSpecializedILi4ELi2ELi32ELb1ELb0EEEJSG_NS5_IJNSR_ISE_SB_EENSR_INSA_ILi32EEESB_EEEEESH_SI_SH_SI_NS1B_6fusion15FusionCallbacksIS1F_NS1K_17LinearCombinationISH_fSH_fLNS_15FloatRoundStyleE2EEESG_S1J_JEEENS4_5SM1004TMEM4LOAD26SM100_TMEM_LOAD_32dp32b32xESY_NSZ_INS10_ILi2ELi4ELi3EEES13_NSR_INS5_IJS14_S1H_EEENS5_IJS1H_SB_EEEEEEENS4_39AutoVectorizingCopyWithAssumedAlignmentILi128EEENS4_14SM90_TMA_STOREES1Y_S20_S20_EEEvvEEEEvNT_6ParamsE,"aw",@nobits
	.sectionflags	@""
	.align	16
	.zero		1024


//--------------------- .nv.shared.reserved.0     --------------------------
	.section	.nv.shared.reserved.0,"aw",@nobits
	.weak		__nv_reservedSMEM_offset_0_alias
	.size		__nv_reservedSMEM_offset_0_alias, 0, 64
	.other		__nv_reservedSMEM_offset_0_alias,@"STO_CUDA_RESERVED_SHARED STV_DEFAULT"
__nv_reservedSMEM_offset_0_alias:
	.zero		0
.nv.shared.reserved.0:
	.zero		64
	.weak		__nv_reservedSMEM_tcgen05_partition
	.type		__nv_reservedSMEM_tcgen05_partition,@object
	.size		__nv_reservedSMEM_tcgen05_partition,(.L_0 - __nv_reservedSMEM_tcgen05_partition)
__nv_reservedSMEM_tcgen05_partition:
	.zero		32
.L_0:


//--------------------- .nv.global                --------------------------
	.section	.nv.global,"aw",@nobits
.nv.global:
	.type		_ZN40_INTERNAL_abf9cda4_4_k_cu_99e81d6e_155994cute1_E,@object
	.size		_ZN40_INTERNAL_abf9cda4_4_k_cu_99e81d6e_155994cute1_E,(_ZN40_INTERNAL_abf9cda4_4_k_cu_99e81d6e_155994cuda3std3__45__cpo6cbeginE - _ZN40_INTERNAL_abf9cda4_4_k_cu_99e81d6e_155994cute1_E)
_ZN40_INTERNAL_abf9cda4_4_k_cu_99e81d6e_155994cute1_E:
	.zero		1
	.type		_ZN40_INTERNAL_abf9cda4_4_k_cu_99e81d6e_155994cuda3std3__45__cpo6cbeginE,@object
	.size		_ZN40_INTERNAL_abf9cda4_4_k_cu_99e81d6e_155994cuda3std3__45__cpo6cbeginE,(_ZN40_INTERNAL_abf9cda4_4_k_cu_99e81d6e_155994cuda3std3__48in_placeE - _ZN40_INTERNAL_abf9cda4_4_k_cu_99e81d6e_155994cuda3std3__45__cpo6cbeginE)
_ZN40_INTERNAL_abf9cda4_4_k_cu_99e81d6e_155994cuda3std3__45__cpo6cbeginE:
	.zero		1
	.type		_ZN40_INTERNAL_abf9cda4_4_k_cu_99e81d6e_155994cuda3std3__48in_placeE,@object
	.size		_ZN40_INTERNAL_abf9cda4_4_k_cu_99e81d6e_155994cuda3std3__48in_placeE,(_ZN40_INTERNAL_abf9cda4_4_k_cu_99e81d6e_155994cuda3std6ranges3__45__cpo9iter_moveE - _ZN40_INTERNAL_abf9cda4_4_k_cu_99e81d6e_155994cuda3std3__48in_placeE)
_ZN40_INTERNAL_abf9cda4_4_k_cu_99e81d6e_155994cuda3std3__48in_placeE:
	.zero		1
	.type		_ZN40_INTERNAL_abf9cda4_4_k_cu_99e81d6e_155994cuda3std6ranges3__45__cpo9iter_moveE,@object
	.size		_ZN40_INTERNAL_abf9cda4_4_k_cu_99e81d6e_155994cuda3std6ranges3__45__cpo9iter_moveE,(_ZN40_INTERNAL_abf9cda4_4_k_cu_99e81d6e_155994cuda3std3__45__cpo5beginE - _ZN40_INTERNAL_abf9cda4_4_k_cu_99e81d6e_155994cuda3std6ranges3__45__cpo9iter_moveE)
_ZN40_INTERNAL_abf9cda4_4_k_cu_99e81d6e_155994cuda3std6ranges3__45__cpo9iter_moveE:
	.zero		1
	.type		_ZN40_INTERNAL_abf9cda4_4_k_cu_99e81d6e_155994cuda3std3__45__cpo5beginE,@object
	.size		_ZN40_INTERNAL_abf9cda4_4_k_cu_99e81d6e_155994cuda3std3__45__cpo5beginE,(_ZN40_INTERNAL_abf9cda4_4_k_cu_99e81d6e_155994cuda3std3__442_GLOBAL__N__abf9cda4_4_k_cu_99e81d6e_155996ignoreE - _ZN40_INTERNAL_abf9cda4_4_k_cu_99e81d6e_155994cuda3std3__45__cpo5beginE)
_ZN40_INTERNAL_abf9cda4_4_k_cu_99e81d6e_155994cuda3std3__45__cpo5beginE:
	.zero		1
	.type		_ZN40_INTERNAL_abf9cda4_4_k_cu_99e81d6e_155994cuda3std3__442_GLOBAL__N__abf9cda4_4_k_cu_99e81d6e_155996ignoreE,@object
	.size		_ZN40_INTERNAL_abf9cda4_4_k_cu_99e81d6e_155994cuda3std3__442_GLOBAL__N__abf9cda4_4_k_cu_99e81d6e_155996ignoreE,(_ZN40_INTERNAL_abf9cda4_4_k_cu_99e81d6e_155994cute7productE - _ZN40_INTERNAL_abf9cda4_4_k_cu_99e81d6e_155994cuda3std3__442_GLOBAL__N__abf9cda4_4_k_cu_99e81d6e_155996ignoreE)
_ZN40_INTERNAL_abf9cda4_4_k_cu_99e81d6e_155994cuda3std3__442_GLOBAL__N__abf9cda4_4_k_cu_99e81d6e_155996ignoreE:
	.zero		1
	.type		_ZN40_INTERNAL_abf9cda4_4_k_cu_99e81d6e_155994cute7productE,@object
	.size		_ZN40_INTERNAL_abf9cda4_4_k_cu_99e81d6e_155994cute7productE,(_ZN40_INTERNAL_abf9cda4_4_k_cu_99e81d6e_155994cuda3std3__45__cpo3endE - _ZN40_INTERNAL_abf9cda4_4_k_cu_99e81d6e_155994cute7productE)
_ZN40_INTERNAL_abf9cda4_4_k_cu_99e81d6e_155994cute7productE:
	.zero		1
	.type		_ZN40_INTERNAL_abf9cda4_4_k_cu_99e81d6e_155994cuda3std3__45__cpo3endE,@object
	.size		_ZN40_INTERNAL_abf9cda4_4_k_cu_99e81d6e_155994cuda3std3__45__cpo3endE,(_ZN40_INTERNAL_abf9cda4_4_k_cu_99e81d6e_155994cuda3std3__419piecewise_constructE - _ZN40_INTERNAL_abf9cda4_4_k_cu_99e81d6e_155994cuda3std3__45__cpo3endE)
_ZN40_INTERNAL_abf9cda4_4_k_cu_99e81d6e_155994cuda3std3__45__cpo3endE:
	.zero		1
	.type		_ZN40_INTERNAL_abf9cda4_4_k_cu_99e81d6e_155994cuda3std3__419piecewise_constructE,@object
	.size		_ZN40_INTERNAL_abf9cda4_4_k_cu_99e81d6e_155994cuda3std3__419piecewise_constructE,(_ZN40_INTERNAL_abf9cda4_4_k_cu_99e81d6e_155994cuda3std3__45__cpo4cendE - _ZN40_INTERNAL_abf9cda4_4_k_cu_99e81d6e_155994cuda3std3__419piecewise_constructE)
_ZN40_INTERNAL_abf9cda4_4_k_cu_99e81d6e_155994cuda3std3__419piecewise_constructE:
	.zero		1
	.type		_ZN40_INTERNAL_abf9cda4_4_k_cu_99e81d6e_155994cuda3std3__45__cpo4cendE,@object
	.size		_ZN40_INTERNAL_abf9cda4_4_k_cu_99e81d6e_155994cuda3std3__45__cpo4cendE,(_ZN40_INTERNAL_abf9cda4_4_k_cu_99e81d6e_155994cuda3std6ranges3__45__cpo4swapE - _ZN40_INTERNAL_abf9cda4_4_k_cu_99e81d6e_155994cuda3std3__45__cpo4cendE)
_ZN40_INTERNAL_abf9cda4_4_k_cu_99e81d6e_155994cuda3std3__45__cpo4cendE:
	.zero		1
	.type		_ZN40_INTERNAL_abf9cda4_4_k_cu_99e81d6e_155994cuda3std6ranges3__45__cpo4swapE,@object
	.size		_ZN40_INTERNAL_abf9cda4_4_k_cu_99e81d6e_155994cuda3std6ranges3__45__cpo4swapE,(.L_10 - _ZN40_INTERNAL_abf9cda4_4_k_cu_99e81d6e_155994cuda3std6ranges3__45__cpo4swapE)
_ZN40_INTERNAL_abf9cda4_4_k_cu_99e81d6e_155994cuda3std6ranges3__45__cpo4swapE:
	.zero		1
.L_10:


//--------------------- .nv.constant0._ZN7cutlass13device_kernelINS_4gemm6kernel13GemmUniversalIN4cute5tupleIJiiiiEEENS1_10collective13CollectiveMmaINS1_35MainloopSm100TmaUmmaWarpSpecializedILi24ELi2ELi4ENS5_IJNS4_1CILi1EEESB_SB_EEEEENS5_IJNSA_ILi128EEESE_NSA_ILi16EEEEEENS_10bfloat16_tENS5_IJlSB_lEEESH_SI_NS4_8TiledMMAINS4_8MMA_AtomIJNS4_20SM100_MMA_F16BF16_SSISH_SH_fLi128ELi128ELNS4_4UMMA5MajorE0ELSN_0ELNSM_7ScaleInE0ELSO_0EEEEEENS4_6LayoutISC_NS5_IJNSA_ILi0EEESS_SS_EEEEENS5_IJNS4_10UnderscoreESV_SV_EEEEENS4_13SM90_TMA_LOADENS4_14ComposedLayoutINS4_7SwizzleILi1ELi4ELi3EEENS4_18smem_ptr_flag_bitsILi16EEENSR_INS5_IJNSA_ILi8EEESF_EEENS5_IJSF_SB_EEEEEEEvNS4_8identityESY_S18_vS19_EENS_8epilogue10collective18CollectiveEpilogueINS1B_23Sm100TmaWarpSpecializedILi4ELi2ELi32ELb1ELb0EEEJSG_NS5_IJNSR_ISE_SB_EENSR_INSA_ILi32EEESB_EEEEESH_SI_SH_SI_NS1B_6fusion15FusionCallbacksIS1F_NS1K_17LinearCombinationISH_fSH_fLNS_15FloatRoundStyleE2EEESG_S1J_JEEENS4_5SM1004TMEM4LOAD26SM100_TMEM_LOAD_32dp32b32xESY_NSZ_INS10_ILi2ELi4ELi3EEES13_NSR_INS5_IJS14_S1H_EEENS5_IJS1H_SB_EEEEEEENS4_39AutoVectorizingCopyWithAssumedAlignmentILi128EEENS4_14SM90_TMA_STOREES1Y_S20_S20_EEEvvEEEEvNT_6ParamsE --------------------------
	.section	.nv.constant0._ZN7cutlass13device_kernelINS_4gemm6kernel13GemmUniversalIN4cute5tupleIJiiiiEEENS1_10collective13CollectiveMmaINS1_35MainloopSm100TmaUmmaWarpSpecializedILi24ELi2ELi4ENS5_IJNS4_1CILi1EEESB_SB_EEEEENS5_IJNSA_ILi128EEESE_NSA_ILi16EEEEEENS_10bfloat16_tENS5_IJlSB_lEEESH_SI_NS4_8TiledMMAINS4_8MMA_AtomIJNS4_20SM100_MMA_F16BF16_SSISH_SH_fLi128ELi128ELNS4_4UMMA5MajorE0ELSN_0ELNSM_7ScaleInE0ELSO_0EEEEEENS4_6LayoutISC_NS5_IJNSA_ILi0EEESS_SS_EEEEENS5_IJNS4_10UnderscoreESV_SV_EEEEENS4_13SM90_TMA_LOADENS4_14ComposedLayoutINS4_7SwizzleILi1ELi4ELi3EEENS4_18smem_ptr_flag_bitsILi16EEENSR_INS5_IJNSA_ILi8EEESF_EEENS5_IJSF_SB_EEEEEEEvNS4_8identityESY_S18_vS19_EENS_8epilogue10collective18CollectiveEpilogueINS1B_23Sm100TmaWarpSpecializedILi4ELi2ELi32ELb1ELb0EEEJSG_NS5_IJNSR_ISE_SB_EENSR_INSA_ILi32EEESB_EEEEESH_SI_SH_SI_NS1B_6fusion15FusionCallbacksIS1F_NS1K_17LinearCombinationISH_fSH_fLNS_15FloatRoundStyleE2EEESG_S1J_JEEENS4_5SM1004TMEM4LOAD26SM100_TMEM_LOAD_32dp32b32xESY_NSZ_INS10_ILi2ELi4ELi3EEES13_NSR_INS5_IJS14_S1H_EEENS5_IJS1H_SB_EEEEEEENS4_39AutoVectorizingCopyWithAssumedAlignmentILi128EEENS4_14SM90_TMA_STOREES1Y_S20_S20_EEEvvEEEEvNT_6ParamsE,"a",@progbits
	.sectionflags	@""
	.align	4
.nv.constant0._ZN7cutlass13device_kernelINS_4gemm6kernel13GemmUniversalIN4cute5tupleIJiiiiEEENS1_10collective13CollectiveMmaINS1_35MainloopSm100TmaUmmaWarpSpecializedILi24ELi2ELi4ENS5_IJNS4_1CILi1EEESB_SB_EEEEENS5_IJNSA_ILi128EEESE_NSA_ILi16EEEEEENS_10bfloat16_tENS5_IJlSB_lEEESH_SI_NS4_8TiledMMAINS4_8MMA_AtomIJNS4_20SM100_MMA_F16BF16_SSISH_SH_fLi128ELi128ELNS4_4UMMA5MajorE0ELSN_0ELNSM_7ScaleInE0ELSO_0EEEEEENS4_6LayoutISC_NS5_IJNSA_ILi0EEESS_SS_EEEEENS5_IJNS4_10UnderscoreESV_SV_EEEEENS4_13SM90_TMA_LOADENS4_14ComposedLayoutINS4_7SwizzleILi1ELi4ELi3EEENS4_18smem_ptr_flag_bitsILi16EEENSR_INS5_IJNSA_ILi8EEESF_EEENS5_IJSF_SB_EEEEEEEvNS4_8identityESY_S18_vS19_EENS_8epilogue10collective18CollectiveEpilogueINS1B_23Sm100TmaWarpSpecializedILi4ELi2ELi32ELb1ELb0EEEJSG_NS5_IJNSR_ISE_SB_EENSR_INSA_ILi32EEESB_EEEEESH_SI_SH_SI_NS1B_6fusion15FusionCallbacksIS1F_NS1K_17LinearCombinationISH_fSH_fLNS_15FloatRoundStyleE2EEESG_S1J_JEEENS4_5SM1004TMEM4LOAD26SM100_TMEM_LOAD_32dp32b32xESY_NSZ_INS10_ILi2ELi4ELi3EEES13_NSR_INS5_IJS14_S1H_EEENS5_IJS1H_SB_EEEEEEENS4_39AutoVectorizingCopyWithAssumedAlignmentILi128EEENS4_14SM90_TMA_STOREES1Y_S20_S20_EEEvvEEEEvNT_6ParamsE:
	.zero		2944


//--------------------- SYMBOLS --------------------------

	.type		.nv.reservedSmem.offset0,@object
	.size		.nv.reservedSmem.offset0,0x4
	.type		.nv.reservedSmem.cap,@object
	.size		.nv.reservedSmem.cap,0x4
	.type		__assertfail,@function
